	.target	sm_100a

	.elftype	@"ET_EXEC"


//--------------------- .note.nv.tkinfo           --------------------------
	.section	.note.nv.tkinfo,"",@"SHT_NOTE"
	.sectionflags	@"SHF_NOTE_NV_TKINFO"
	.tkinfo
        /*0018*/ 	.word	0x00000002
        /*0030*/ 	.string	""
        /*0030*/ 	.string	"ptxas"
        /*0030*/ 	.string	"Cuda compilation tools, release 13.0, V13.0.88"
        /*0030*/ 	.string	"Build cuda_13.0.r13.0/compiler.36424714_0"
        /*0030*/ 	.string	"-arch sm_100a -m 64 "



//--------------------- .note.nv.cuinfo           --------------------------
	.section	.note.nv.cuinfo,"",@"SHT_NOTE"
	.sectionflags	@"SHF_NOTE_NV_CUINFO"
        /*0018*/ 	.short	0x0002
        /*001a*/ 	.short	0x0064
        /*001c*/ 	.short	0x0082
	.zero		2


//--------------------- .nv.info                  --------------------------
	.section	.nv.info,"",@"SHT_CUDA_INFO"
	.align	4


	//----- nvinfo : EIATTR_REGCOUNT
	.align		4
        /*0000*/ 	.byte	0x04, 0x2f
        /*0002*/ 	.short	(.L_19 - .L_18)
	.align		4
.L_18:
        /*0004*/ 	.word	index@(_ZN7cutlass13device_kernelINS_4gemm6kernel13GemmUniversalIN4cute5tupleIJiiiiEEENS1_10collective13CollectiveMmaINS1_35MainloopSm100TmaUmmaWarpSpecializedILi12ELi2ELi4ENS5_IJNS4_1CILi1EEESB_SB_EEEEENS5_IJNSA_ILi64EEESE_NSA_ILi32EEEEEENS_10tfloat32_tENS5_IJlSB_lEEESH_SI_NS4_8TiledMMAINS4_8MMA_AtomIJNS4_17SM100_MMA_TF32_SSISH_SH_fLi64ELi64ELNS4_4UMMA5MajorE0ELSN_0ELNSM_7ScaleInE0ELSO_0EEEEEENS4_6LayoutISC_NS5_IJNSA_ILi0EEESS_SS_EEEEENS5_IJNS4_10UnderscoreESV_SV_EEEEENS4_13SM90_TMA_LOADENS4_14ComposedLayoutINS4_7SwizzleILi3ELi4ELi3EEENS4_18smem_ptr_flag_bitsILi32EEENSR_INS5_IJNSA_ILi8EEESF_EEENS5_IJSF_SB_EEEEEEEvNS4_8identityESY_S18_vS19_EENS_8epilogue10collective18CollectiveEpilogueINS1B_23Sm100TmaWarpSpecializedILi3ELi2ELi16ELb1ELb0EEEJSG_NS5_IJNSR_ISE_SB_EENSR_ISF_SB_EEEEESH_SI_SH_SI_NS1B_6fusion15FusionCallbacksIS1F_NS1J_17LinearCombinationISH_fSH_fLNS_15FloatRoundStyleE2EEESG_S1I_JEEENS4_5SM1004TMEM4LOAD26SM100_TMEM_LOAD_16dp128b8xESY_S18_NS4_17SM75_U32x4_LDSM_NENS4_14SM90_TMA_STOREES18_NS4_17SM90_U32x4_STSM_NENS4_39AutoVectorizingCopyWithAssumedAlignmentILi128EEEEEEvvEEEEvNT_6ParamsE)
        /*0008*/ 	.word	0x0000005f


	//----- nvinfo : EIATTR_FRAME_SIZE
	.align		4
.L_19:
        /*000c*/ 	.byte	0x04, 0x11
        /*000e*/ 	.short	(.L_21 - .L_20)
	.align		4
.L_20:
        /*0010*/ 	.word	index@($__internal_2_$__cuda_sm10x_tcgen05_guardrail_trap_unallocated_columns_being_dealloced)
        /*0014*/ 	.word	0x00000000


	//----- nvinfo : EIATTR_FRAME_SIZE
	.align		4
.L_21:
        /*0018*/ 	.byte	0x04, 0x11
        /*001a*/ 	.short	(.L_23 - .L_22)
	.align		4
.L_22:
        /*001c*/ 	.word	index@($__internal_1_$__cuda_sm10x_tcgen05_guardrail_trap_phase_invalid_during_alloc)
        /*0020*/ 	.word	0x00000000


	//----- nvinfo : EIATTR_FRAME_SIZE
	.align		4
.L_23:
        /*0024*/ 	.byte	0x04, 0x11
        /*0026*/ 	.short	(.L_25 - .L_24)
	.align		4
.L_24:
        /*0028*/ 	.word	index@($__internal_0_$__cuda_sm10x_tcgen05_guardrail_trap_col_being_dealloced_not_returned_by_alloc)
        /*002c*/ 	.word	0x00000000


	//----- nvinfo : EIATTR_FRAME_SIZE
	.align		4
.L_25:
        /*0030*/ 	.byte	0x04, 0x11
        /*0032*/ 	.short	(.L_27 - .L_26)
	.align		4
.L_26:
        /*0034*/ 	.word	index@(_ZN7cutlass13device_kernelINS_4gemm6kernel13GemmUniversalIN4cute5tupleIJiiiiEEENS1_10collective13CollectiveMmaINS1_35MainloopSm100TmaUmmaWarpSpecializedILi12ELi2ELi4ENS5_IJNS4_1CILi1EEESB_SB_EEEEENS5_IJNSA_ILi64EEESE_NSA_ILi32EEEEEENS_10tfloat32_tENS5_IJlSB_lEEESH_SI_NS4_8TiledMMAINS4_8MMA_AtomIJNS4_17SM100_MMA_TF32_SSISH_SH_fLi64ELi64ELNS4_4UMMA5MajorE0ELSN_0ELNSM_7ScaleInE0ELSO_0EEEEEENS4_6LayoutISC_NS5_IJNSA_ILi0EEESS_SS_EEEEENS5_IJNS4_10UnderscoreESV_SV_EEEEENS4_13SM90_TMA_LOADENS4_14ComposedLayoutINS4_7SwizzleILi3ELi4ELi3EEENS4_18smem_ptr_flag_bitsILi32EEENSR_INS5_IJNSA_ILi8EEESF_EEENS5_IJSF_SB_EEEEEEEvNS4_8identityESY_S18_vS19_EENS_8epilogue10collective18CollectiveEpilogueINS1B_23Sm100TmaWarpSpecializedILi3ELi2ELi16ELb1ELb0EEEJSG_NS5_IJNSR_ISE_SB_EENSR_ISF_SB_EEEEESH_SI_SH_SI_NS1B_6fusion15FusionCallbacksIS1F_NS1J_17LinearCombinationISH_fSH_fLNS_15FloatRoundStyleE2EEESG_S1I_JEEENS4_5SM1004TMEM4LOAD26SM100_TMEM_LOAD_16dp128b8xESY_S18_NS4_17SM75_U32x4_LDSM_NENS4_14SM90_TMA_STOREES18_NS4_17SM90_U32x4_STSM_NENS4_39AutoVectorizingCopyWithAssumedAlignmentILi128EEEEEEvvEEEEvNT_6ParamsE)
        /*0038*/ 	.word	0x00000000


	//----- nvinfo : EIATTR_MIN_STACK_SIZE
	.align		4
.L_27:
        /*003c*/ 	.byte	0x04, 0x12
        /*003e*/ 	.short	(.L_29 - .L_28)
	.align		4
.L_28:
        /*0040*/ 	.word	index@(_ZN7cutlass13device_kernelINS_4gemm6kernel13GemmUniversalIN4cute5tupleIJiiiiEEENS1_10collective13CollectiveMmaINS1_35MainloopSm100TmaUmmaWarpSpecializedILi12ELi2ELi4ENS5_IJNS4_1CILi1EEESB_SB_EEEEENS5_IJNSA_ILi64EEESE_NSA_ILi32EEEEEENS_10tfloat32_tENS5_IJlSB_lEEESH_SI_NS4_8TiledMMAINS4_8MMA_AtomIJNS4_17SM100_MMA_TF32_SSISH_SH_fLi64ELi64ELNS4_4UMMA5MajorE0ELSN_0ELNSM_7ScaleInE0ELSO_0EEEEEENS4_6LayoutISC_NS5_IJNSA_ILi0EEESS_SS_EEEEENS5_IJNS4_10UnderscoreESV_SV_EEEEENS4_13SM90_TMA_LOADENS4_14ComposedLayoutINS4_7SwizzleILi3ELi4ELi3EEENS4_18smem_ptr_flag_bitsILi32EEENSR_INS5_IJNSA_ILi8EEESF_EEENS5_IJSF_SB_EEEEEEEvNS4_8identityESY_S18_vS19_EENS_8epilogue10collective18CollectiveEpilogueINS1B_23Sm100TmaWarpSpecializedILi3ELi2ELi16ELb1ELb0EEEJSG_NS5_IJNSR_ISE_SB_EENSR_ISF_SB_EEEEESH_SI_SH_SI_NS1B_6fusion15FusionCallbacksIS1F_NS1J_17LinearCombinationISH_fSH_fLNS_15FloatRoundStyleE2EEESG_S1I_JEEENS4_5SM1004TMEM4LOAD26SM100_TMEM_LOAD_16dp128b8xESY_S18_NS4_17SM75_U32x4_LDSM_NENS4_14SM90_TMA_STOREES18_NS4_17SM90_U32x4_STSM_NENS4_39AutoVectorizingCopyWithAssumedAlignmentILi128EEEEEEvvEEEEvNT_6ParamsE)
        /*0044*/ 	.word	0x00000000
.L_29:


//--------------------- .nv.compat                --------------------------
	.section	.nv.compat,"",@"SHT_CUDA_COMPAT_INFO"
	.align	4
        /*0000*/ 	.byte	0x02, 0x09, 0x01, 0x00, 0x02, 0x02, 0x02, 0x00, 0x02, 0x05, 0x05, 0x00, 0x03, 0x07, 0x01, 0x01
        /*0010*/ 	.byte	0x02, 0x03, 0x01, 0x00, 0x02, 0x06, 0x01, 0x00, 0x04, 0x0b, 0x08, 0x00, 0x09, 0x00, 0x00, 0x00
        /*0020*/ 	.byte	0x00, 0x00, 0x00, 0x00


//--------------------- .nv.info._ZN7cutlass13device_kernelINS_4gemm6kernel13GemmUniversalIN4cute5tupleIJiiiiEEENS1_10collective13CollectiveMmaINS1_35MainloopSm100TmaUmmaWarpSpecializedILi12ELi2ELi4ENS5_IJNS4_1CILi1EEESB_SB_EEEEENS5_IJNSA_ILi64EEESE_NSA_ILi32EEEEEENS_10tfloat32_tENS5_IJlSB_lEEESH_SI_NS4_8TiledMMAINS4_8MMA_AtomIJNS4_17SM100_MMA_TF32_SSISH_SH_fLi64ELi64ELNS4_4UMMA5MajorE0ELSN_0ELNSM_7ScaleInE0ELSO_0EEEEEENS4_6LayoutISC_NS5_IJNSA_ILi0EEESS_SS_EEEEENS5_IJNS4_10UnderscoreESV_SV_EEEEENS4_13SM90_TMA_LOADENS4_14ComposedLayoutINS4_7SwizzleILi3ELi4ELi3EEENS4_18smem_ptr_flag_bitsILi32EEENSR_INS5_IJNSA_ILi8EEESF_EEENS5_IJSF_SB_EEEEEEEvNS4_8identityESY_S18_vS19_EENS_8epilogue10collective18CollectiveEpilogueINS1B_23Sm100TmaWarpSpecializedILi3ELi2ELi16ELb1ELb0EEEJSG_NS5_IJNSR_ISE_SB_EENSR_ISF_SB_EEEEESH_SI_SH_SI_NS1B_6fusion15FusionCallbacksIS1F_NS1J_17LinearCombinationISH_fSH_fLNS_15FloatRoundStyleE2EEESG_S1I_JEEENS4_5SM1004TMEM4LOAD26SM100_TMEM_LOAD_16dp128b8xESY_S18_NS4_17SM75_U32x4_LDSM_NENS4_14SM90_TMA_STOREES18_NS4_17SM90_U32x4_STSM_NENS4_39AutoVectorizingCopyWithAssumedAlignmentILi128EEEEEEvvEEEEvNT_6ParamsE --------------------------
	.section	.nv.info._ZN7cutlass13device_kernelINS_4gemm6kernel13GemmUniversalIN4cute5tupleIJiiiiEEENS1_10collective13CollectiveMmaINS1_35MainloopSm100TmaUmmaWarpSpecializedILi12ELi2ELi4ENS5_IJNS4_1CILi1EEESB_SB_EEEEENS5_IJNSA_ILi64EEESE_NSA_ILi32EEEEEENS_10tfloat32_tENS5_IJlSB_lEEESH_SI_NS4_8TiledMMAINS4_8MMA_AtomIJNS4_17SM100_MMA_TF32_SSISH_SH_fLi64ELi64ELNS4_4UMMA5MajorE0ELSN_0ELNSM_7ScaleInE0ELSO_0EEEEEENS4_6LayoutISC_NS5_IJNSA_ILi0EEESS_SS_EEEEENS5_IJNS4_10UnderscoreESV_SV_EEEEENS4_13SM90_TMA_LOADENS4_14ComposedLayoutINS4_7SwizzleILi3ELi4ELi3EEENS4_18smem_ptr_flag_bitsILi32EEENSR_INS5_IJNSA_ILi8EEESF_EEENS5_IJSF_SB_EEEEEEEvNS4_8identityESY_S18_vS19_EENS_8epilogue10collective18CollectiveEpilogueINS1B_23Sm100TmaWarpSpecializedILi3ELi2ELi16ELb1ELb0EEEJSG_NS5_IJNSR_ISE_SB_EENSR_ISF_SB_EEEEESH_SI_SH_SI_NS1B_6fusion15FusionCallbacksIS1F_NS1J_17LinearCombinationISH_fSH_fLNS_15FloatRoundStyleE2EEESG_S1I_JEEENS4_5SM1004TMEM4LOAD26SM100_TMEM_LOAD_16dp128b8xESY_S18_NS4_17SM75_U32x4_LDSM_NENS4_14SM90_TMA_STOREES18_NS4_17SM90_U32x4_STSM_NENS4_39AutoVectorizingCopyWithAssumedAlignmentILi128EEEEEEvvEEEEvNT_6ParamsE,"",@"SHT_CUDA_INFO"
	.sectionflags	@""
	.align	4


	//----- nvinfo : EIATTR_CUDA_API_VERSION
	.align		4
        /*0000*/ 	.byte	0x04, 0x37
        /*0002*/ 	.short	(.L_31 - .L_30)
.L_30:
        /*0004*/ 	.word	0x00000082


	//----- nvinfo : EIATTR_KPARAM_INFO
	.align		4
.L_31:
        /*0008*/ 	.byte	0x04, 0x17
        /*000a*/ 	.short	(.L_33 - .L_32)
.L_32:
        /*000c*/ 	.word	0x00000000
        /*0010*/ 	.short	0x0000
        /*0012*/ 	.short	0x0000
        /*0014*/ 	.byte	0x00, 0xf0, 0x01, 0x20


	//----- nvinfo : EIATTR_AT_ENTRY_FRAGMENTS
	.align		4
.L_33:
        /*0018*/ 	.byte	0x04, 0x4f
        /*001a*/ 	.short	(.L_35 - .L_34)


	//   ....[0]....
.L_34:
        /*001c*/ 	.word	0x00000006


	//----- nvinfo : EIATTR_RESERVED_SMEM_USED
	.align		4
.L_35:
        /*0020*/ 	.byte	0x01, 0x41
	.zero		2


	//----- nvinfo : EIATTR_SPARSE_MMA_MASK
	.align		4
        /*0024*/ 	.byte	0x03, 0x50
        /*0026*/ 	.short	0x0000


	//----- nvinfo : EIATTR_TCGEN05_1CTA_USED
	.align		4
        /*0028*/ 	.byte	0x01, 0x51
	.zero		2


	//----- nvinfo : EIATTR_MAXREG_COUNT
	.align		4
        /*002c*/ 	.byte	0x03, 0x1b
        /*002e*/ 	.short	0x00ff


	//----- nvinfo : EIATTR_NUM_BARRIERS
	.align		4
        /*0030*/ 	.byte	0x02, 0x4c
        /*0032*/ 	.byte	0x07
	.zero		1


	//----- nvinfo : EIATTR_EXTERNS
	.align		4
        /*0034*/ 	.byte	0x04, 0x0f
        /*0036*/ 	.short	(.L_37 - .L_36)


	//   ....[0]....
	.align		4
.L_36:
        /*0038*/ 	.word	index@(__assertfail)


	//----- nvinfo : EIATTR_MERCURY_ISA_VERSION
	.align		4
.L_37:
        /*003c*/ 	.byte	0x03, 0x5f
        /*003e*/ 	.short	0x0101


	//----- nvinfo : EIATTR_INT_WARP_WIDE_INSTR_OFFSETS
	.align		4
        /*0040*/ 	.byte	0x04, 0x31
        /*0042*/ 	.short	(.L_39 - .L_38)


	//   ....[0]....
.L_38:
        /*0044*/ 	.word	0x00001ee0


	//   ....[1]....
        /*0048*/ 	.word	0x00003e10


	//   ....[2]....
        /*004c*/ 	.word	0x00003e30


	//   ....[3]....
        /*0050*/ 	.word	0x00003e60


	//   ....[4]....
        /*0054*/ 	.word	0x00004770


	//   ....[5]....
        /*0058*/ 	.word	0x00004790


	//   ....[6]....
        /*005c*/ 	.word	0x00004a60


	//   ....[7]....
        /*0060*/ 	.word	0x00004b90


	//----- nvinfo : EIATTR_COOP_GROUP_MASK_REGIDS
	.align		4
.L_39:
        /*0064*/ 	.byte	0x04, 0x29
        /*0066*/ 	.short	(.L_41 - .L_40)


	//   ....[0]....
.L_40:
        /*0068*/ 	.word	0xffffffff


	//   ....[1]....
        /*006c*/ 	.word	0xffffffff


	//   ....[2]....
        /*0070*/ 	.word	0xffffffff


	//   ....[3]....
        /*0074*/ 	.word	0xffffffff


	//   ....[4]....
        /*0078*/ 	.word	0xffffffff


	//   ....[5]....
        /*007c*/ 	.word	0xffffffff


	//   ....[6]....
        /*0080*/ 	.word	0xffffffff


	//   ....[7]....
        /*0084*/ 	.word	0xffffffff


	//   ....[8]....
        /*0088*/ 	.word	0xffffffff


	//   ....[9]....
        /*008c*/ 	.word	0xffffffff


	//   ....[10]....
        /*0090*/ 	.word	0xffffffff


	//   ....[11]....
        /*0094*/ 	.word	0xffffffff


	//   ....[12]....
        /*0098*/ 	.word	0xffffffff


	//----- nvinfo : EIATTR_COOP_GROUP_INSTR_OFFSETS
	.align		4
.L_41:
        /*009c*/ 	.byte	0x04, 0x28
        /*009e*/ 	.short	(.L_43 - .L_42)


	//   ....[0]....
.L_42:
        /*00a0*/ 	.word	0x00000090


	//   ....[1]....
        /*00a4*/ 	.word	0x000004d0


	//   ....[2]....
        /*00a8*/ 	.word	0x00000770


	//   ....[3]....
        /*00ac*/ 	.word	0x000008f0


	//   ....[4]....
        /*00b0*/ 	.word	0x000009f0


	//   ....[5]....
        /*00b4*/ 	.word	0x00000b60


	//   ....[6]....
        /*00b8*/ 	.word	0x00000d00


	//   ....[7]....
        /*00bc*/ 	.word	0x00001dc0


	//   ....[8]....
        /*00c0*/ 	.word	0x00003020


	//   ....[9]....
        /*00c4*/ 	.word	0x00003230


	//   ....[10]....
        /*00c8*/ 	.word	0x00003260


	//   ....[11]....
        /*00cc*/ 	.word	0x00003cf0


	//   ....[12]....
        /*00d0*/ 	.word	0x00003f20


	//----- nvinfo : EIATTR_VRC_CTA_INIT_COUNT
	.align		4
.L_43:
        /*00d4*/ 	.byte	0x02, 0x4a
        /*00d6*/ 	.byte	0x80
	.zero		1


	//----- nvinfo : EIATTR_SYSCALL_OFFSETS
	.align		4
        /*00d8*/ 	.byte	0x04, 0x46
        /*00da*/ 	.short	(.L_45 - .L_44)


	//   ....[0]....
.L_44:
        /*00dc*/ 	.word	0x00005780


	//   ....[1]....
        /*00e0*/ 	.word	0x00005870


	//   ....[2]....
        /*00e4*/ 	.word	0x00006130


	//   ....[3]....
        /*00e8*/ 	.word	0x00006b80


	//----- nvinfo : EIATTR_MBARRIER_INSTR_OFFSETS
	.align		4
.L_45:
        /*00ec*/ 	.byte	0x04, 0x39
        /*00ee*/ 	.short	(.L_47 - .L_46)


	//   ....[0]....
.L_46:
        /*00f0*/ 	.word	0x000005d0
        /*00f4*/ 	.word	0x000000ff
        /*00f8*/ 	.word	0x00000000
        /*00fc*/ 	.short	0x0100
        /*00fe*/ 	.byte	0x05
	.zero		1


	//   ....[1]....
        /*0100*/ 	.word	0x000005e0
        /*0104*/ 	.word	0x000000ff
        /*0108*/ 	.word	0x00000060
        /*010c*/ 	.short	0x0100
        /*010e*/ 	.byte	0x05
	.zero		1


	//   ....[2]....
        /*0110*/ 	.word	0x000005f0
        /*0114*/ 	.word	0x000000ff
        /*0118*/ 	.word	0x00000008
        /*011c*/ 	.short	0x0100
        /*011e*/ 	.byte	0x05
	.zero		1


	//   ....[3]....
        /*0120*/ 	.word	0x00000600
        /*0124*/ 	.word	0x000000ff
        /*0128*/ 	.word	0x00000068
        /*012c*/ 	.short	0x0100
        /*012e*/ 	.byte	0x05
	.zero		1


	//   ....[4]....
        /*0130*/ 	.word	0x00000610
        /*0134*/ 	.word	0x000000ff
        /*0138*/ 	.word	0x00000010
        /*013c*/ 	.short	0x0100
        /*013e*/ 	.byte	0x05
	.zero		1


	//   ....[5]....
        /*0140*/ 	.word	0x00000620
        /*0144*/ 	.word	0x000000ff
        /*0148*/ 	.word	0x00000070
        /*014c*/ 	.short	0x0100
        /*014e*/ 	.byte	0x05
	.zero		1


	//   ....[6]....
        /*0150*/ 	.word	0x00000630
        /*0154*/ 	.word	0x000000ff
        /*0158*/ 	.word	0x00000018
        /*015c*/ 	.short	0x0100
        /*015e*/ 	.byte	0x05
	.zero		1


	//   ....[7]....
        /*0160*/ 	.word	0x00000640
        /*0164*/ 	.word	0x000000ff
        /*0168*/ 	.word	0x00000078
        /*016c*/ 	.short	0x0100
        /*016e*/ 	.byte	0x05
	.zero		1


	//   ....[8]....
        /*0170*/ 	.word	0x00000650
        /*0174*/ 	.word	0x000000ff
        /*0178*/ 	.word	0x00000020
        /*017c*/ 	.short	0x0100
        /*017e*/ 	.byte	0x05
	.zero		1


	//   ....[9]....
        /*0180*/ 	.word	0x00000660
        /*0184*/ 	.word	0x000000ff
        /*0188*/ 	.word	0x00000080
        /*018c*/ 	.short	0x0100
        /*018e*/ 	.byte	0x05
	.zero		1


	//   ....[10]....
        /*0190*/ 	.word	0x00000670
        /*0194*/ 	.word	0x000000ff
        /*0198*/ 	.word	0x00000028
        /*019c*/ 	.short	0x0100
        /*019e*/ 	.byte	0x05
	.zero		1


	//   ....[11]....
        /*01a0*/ 	.word	0x00000680
        /*01a4*/ 	.word	0x000000ff
        /*01a8*/ 	.word	0x00000088
        /*01ac*/ 	.short	0x0100
        /*01ae*/ 	.byte	0x05
	.zero		1


	//   ....[12]....
        /*01b0*/ 	.word	0x00000690
        /*01b4*/ 	.word	0x000000ff
        /*01b8*/ 	.word	0x00000030
        /*01bc*/ 	.short	0x0100
        /*01be*/ 	.byte	0x05
	.zero		1


	//   ....[13]....
        /*01c0*/ 	.word	0x000006a0
        /*01c4*/ 	.word	0x000000ff
        /*01c8*/ 	.word	0x00000090
        /*01cc*/ 	.short	0x0100
        /*01ce*/ 	.byte	0x05
	.zero		1


	//   ....[14]....
        /*01d0*/ 	.word	0x000006b0
        /*01d4*/ 	.word	0x000000ff
        /*01d8*/ 	.word	0x00000038
        /*01dc*/ 	.short	0x0100
        /*01de*/ 	.byte	0x05
	.zero		1


	//   ....[15]....
        /*01e0*/ 	.word	0x000006c0
        /*01e4*/ 	.word	0x000000ff
        /*01e8*/ 	.word	0x00000098
        /*01ec*/ 	.short	0x0100
        /*01ee*/ 	.byte	0x05
	.zero		1


	//   ....[16]....
        /*01f0*/ 	.word	0x000006d0
        /*01f4*/ 	.word	0x000000ff
        /*01f8*/ 	.word	0x00000040
        /*01fc*/ 	.short	0x0100
        /*01fe*/ 	.byte	0x05
	.zero		1


	//   ....[17]....
        /*0200*/ 	.word	0x000006e0
        /*0204*/ 	.word	0x000000ff
        /*0208*/ 	.word	0x000000a0
        /*020c*/ 	.short	0x0100
        /*020e*/ 	.byte	0x05
	.zero		1


	//   ....[18]....
        /*0210*/ 	.word	0x000006f0
        /*0214*/ 	.word	0x000000ff
        /*0218*/ 	.word	0x00000048
        /*021c*/ 	.short	0x0100
        /*021e*/ 	.byte	0x05
	.zero		1


	//   ....[19]....
        /*0220*/ 	.word	0x00000700
        /*0224*/ 	.word	0x000000ff
        /*0228*/ 	.word	0x000000a8
        /*022c*/ 	.short	0x0100
        /*022e*/ 	.byte	0x05
	.zero		1


	//   ....[20]....
        /*0230*/ 	.word	0x00000710
        /*0234*/ 	.word	0x000000ff
        /*0238*/ 	.word	0x00000050
        /*023c*/ 	.short	0x0100
        /*023e*/ 	.byte	0x05
	.zero		1


	//   ....[21]....
        /*0240*/ 	.word	0x00000720
        /*0244*/ 	.word	0x000000ff
        /*0248*/ 	.word	0x000000b0
        /*024c*/ 	.short	0x0100
        /*024e*/ 	.byte	0x05
	.zero		1


	//   ....[22]....
        /*0250*/ 	.word	0x00000730
        /*0254*/ 	.word	0x000000ff
        /*0258*/ 	.word	0x00000058
        /*025c*/ 	.short	0x0100
        /*025e*/ 	.byte	0x05
	.zero		1


	//   ....[23]....
        /*0260*/ 	.word	0x00000740
        /*0264*/ 	.word	0x000000ff
        /*0268*/ 	.word	0x000000b8
        /*026c*/ 	.short	0x0100
        /*026e*/ 	.byte	0x05
	.zero		1


	//   ....[24]....
        /*0270*/ 	.word	0x00000880
        /*0274*/ 	.word	0x000000ff
        /*0278*/ 	.word	0x000000c0
        /*027c*/ 	.short	0x0100
        /*027e*/ 	.byte	0x07
	.zero		1


	//   ....[25]....
        /*0280*/ 	.word	0x00000890
        /*0284*/ 	.word	0x000000ff
        /*0288*/ 	.word	0x000000d8
        /*028c*/ 	.short	0x0100
        /*028e*/ 	.byte	0x07
	.zero		1


	//   ....[26]....
        /*0290*/ 	.word	0x000008a0
        /*0294*/ 	.word	0x000000ff
        /*0298*/ 	.word	0x000000c8
        /*029c*/ 	.short	0x0100
        /*029e*/ 	.byte	0x07
	.zero		1


	//   ....[27]....
        /*02a0*/ 	.word	0x000008b0
        /*02a4*/ 	.word	0x000000ff
        /*02a8*/ 	.word	0x000000e0
        /*02ac*/ 	.short	0x0100
        /*02ae*/ 	.byte	0x07
	.zero		1


	//   ....[28]....
        /*02b0*/ 	.word	0x000008c0
        /*02b4*/ 	.word	0x000000ff
        /*02b8*/ 	.word	0x000000d0
        /*02bc*/ 	.short	0x0100
        /*02be*/ 	.byte	0x07
	.zero		1


	//   ....[29]....
        /*02c0*/ 	.word	0x000008d0
        /*02c4*/ 	.word	0x000000ff
        /*02c8*/ 	.word	0x000000e8
        /*02cc*/ 	.short	0x0100
        /*02ce*/ 	.byte	0x07
	.zero		1


	//   ....[30]....
        /*02d0*/ 	.word	0x000009c0
        /*02d4*/ 	.word	0x000000ff
        /*02d8*/ 	.word	0x000000f0
        /*02dc*/ 	.short	0x0100
        /*02de*/ 	.byte	0x05
	.zero		1


	//   ....[31]....
        /*02e0*/ 	.word	0x000009d0
        /*02e4*/ 	.word	0x000000ff
        /*02e8*/ 	.word	0x000000f8
        /*02ec*/ 	.short	0x0100
        /*02ee*/ 	.byte	0x05
	.zero		1


	//   ....[32]....
        /*02f0*/ 	.word	0x00000b10
        /*02f4*/ 	.word	0x000000ff
        /*02f8*/ 	.word	0x00000100
        /*02fc*/ 	.short	0x0100
        /*02fe*/ 	.byte	0x05
	.zero		1


	//   ....[33]....
        /*0300*/ 	.word	0x00000b20
        /*0304*/ 	.word	0x000000ff
        /*0308*/ 	.word	0x00000110
        /*030c*/ 	.short	0x0100
        /*030e*/ 	.byte	0x05
	.zero		1


	//   ....[34]....
        /*0310*/ 	.word	0x00000b30
        /*0314*/ 	.word	0x000000ff
        /*0318*/ 	.word	0x00000108
        /*031c*/ 	.short	0x0100
        /*031e*/ 	.byte	0x05
	.zero		1


	//   ....[35]....
        /*0320*/ 	.word	0x00000b40
        /*0324*/ 	.word	0x000000ff
        /*0328*/ 	.word	0x00000118
        /*032c*/ 	.short	0x0100
        /*032e*/ 	.byte	0x05
	.zero		1


	//   ....[36]....
        /*0330*/ 	.word	0x00000c70
        /*0334*/ 	.word	0x000000ff
        /*0338*/ 	.word	0x00000120
        /*033c*/ 	.short	0x0100
        /*033e*/ 	.byte	0x07
	.zero		1


	//   ....[37]....
        /*0340*/ 	.word	0x00000c80
        /*0344*/ 	.word	0x000000ff
        /*0348*/ 	.word	0x00000140
        /*034c*/ 	.short	0x0100
        /*034e*/ 	.byte	0x07
	.zero		1


	//   ....[38]....
        /*0350*/ 	.word	0x00000c90
        /*0354*/ 	.word	0x000000ff
        /*0358*/ 	.word	0x00000128
        /*035c*/ 	.short	0x0100
        /*035e*/ 	.byte	0x07
	.zero		1


	//   ....[39]....
        /*0360*/ 	.word	0x00000ca0
        /*0364*/ 	.word	0x000000ff
        /*0368*/ 	.word	0x00000148
        /*036c*/ 	.short	0x0100
        /*036e*/ 	.byte	0x07
	.zero		1


	//   ....[40]....
        /*0370*/ 	.word	0x00000cb0
        /*0374*/ 	.word	0x000000ff
        /*0378*/ 	.word	0x00000130
        /*037c*/ 	.short	0x0100
        /*037e*/ 	.byte	0x07
	.zero		1


	//   ....[41]....
        /*0380*/ 	.word	0x00000cc0
        /*0384*/ 	.word	0x000000ff
        /*0388*/ 	.word	0x00000150
        /*038c*/ 	.short	0x0100
        /*038e*/ 	.byte	0x07
	.zero		1


	//   ....[42]....
        /*0390*/ 	.word	0x00000cd0
        /*0394*/ 	.word	0x000000ff
        /*0398*/ 	.word	0x00000138
        /*039c*/ 	.short	0x0100
        /*039e*/ 	.byte	0x07
	.zero		1


	//   ....[43]....
        /*03a0*/ 	.word	0x00000ce0
        /*03a4*/ 	.word	0x000000ff
        /*03a8*/ 	.word	0x00000158
        /*03ac*/ 	.short	0x0100
        /*03ae*/ 	.byte	0x07
	.zero		1


	//   ....[44]....
        /*03b0*/ 	.word	0x00000dd0
        /*03b4*/ 	.word	0x000000ff
        /*03b8*/ 	.word	0x00000160
        /*03bc*/ 	.short	0x0100
        /*03be*/ 	.byte	0x05
	.zero		1


	//   ....[45]....
        /*03c0*/ 	.word	0x00000de0
        /*03c4*/ 	.word	0x000000ff
        /*03c8*/ 	.word	0x00000170
        /*03cc*/ 	.short	0x0100
        /*03ce*/ 	.byte	0x05
	.zero		1


	//   ....[46]....
        /*03d0*/ 	.word	0x00000df0
        /*03d4*/ 	.word	0x000000ff
        /*03d8*/ 	.word	0x00000168
        /*03dc*/ 	.short	0x0100
        /*03de*/ 	.byte	0x05
	.zero		1


	//   ....[47]....
        /*03e0*/ 	.word	0x00000e00
        /*03e4*/ 	.word	0x000000ff
        /*03e8*/ 	.word	0x00000178
        /*03ec*/ 	.short	0x0100
        /*03ee*/ 	.byte	0x05
	.zero		1


	//   ....[48]....
        /*03f0*/ 	.word	0x000016e0
        /*03f4*/ 	.word	0x00000003
        /*03f8*/ 	.word	0x00000170
        /*03fc*/ 	.short	0x010a
        /*03fe*/ 	.byte	0xff
	.zero		1


	//   ....[49]....
        /*0400*/ 	.word	0x00001710
        /*0404*/ 	.word	0x00000003
        /*0408*/ 	.word	0x00000160
        /*040c*/ 	.short	0x0101
        /*040e*/ 	.byte	0xff
	.zero		1


	//   ....[50]....
        /*0410*/ 	.word	0x000017e0
        /*0414*/ 	.word	0x000000ff
        /*0418*/ 	.word	0x00000060
        /*041c*/ 	.short	0x010a
        /*041e*/ 	.byte	0x08
	.zero		1


	//   ....[51]....
        /*0420*/ 	.word	0x00001880
        /*0424*/ 	.word	0x000000ff
        /*0428*/ 	.word	0x00000060
        /*042c*/ 	.short	0x010a
        /*042e*/ 	.byte	0x21
	.zero		1


	//   ....[52]....
        /*0430*/ 	.word	0x000019e0
        /*0434*/ 	.word	0x000000ff
        /*0438*/ 	.word	0x00000060
        /*043c*/ 	.short	0x010a
        /*043e*/ 	.byte	0x08
	.zero		1


	//   ....[53]....
        /*0440*/ 	.word	0x00001ad0
        /*0444*/ 	.word	0x000000ff
        /*0448*/ 	.word	0x000000f8
        /*044c*/ 	.short	0x0101
        /*044e*/ 	.byte	0x04
	.zero		1


	//   ....[54]....
        /*0450*/ 	.word	0x00001af0
        /*0454*/ 	.word	0x000000ff
        /*0458*/ 	.word	0x00000060
        /*045c*/ 	.short	0x010a
        /*045e*/ 	.byte	0x08
	.zero		1


	//   ....[55]....
        /*0460*/ 	.word	0x00001b70
        /*0464*/ 	.word	0x000000ff
        /*0468*/ 	.word	0x00000060
        /*046c*/ 	.short	0x010a
        /*046e*/ 	.byte	0x11
	.zero		1


	//   ....[56]....
        /*0470*/ 	.word	0x00001cd0
        /*0474*/ 	.word	0x000000ff
        /*0478*/ 	.word	0x00000060
        /*047c*/ 	.short	0x010a
        /*047e*/ 	.byte	0x08
	.zero		1


	//   ....[57]....
        /*0480*/ 	.word	0x00001df0
        /*0484*/ 	.word	0x00000002
        /*0488*/ 	.word	0x00000100
        /*048c*/ 	.short	0x010a
        /*048e*/ 	.byte	0xff
	.zero		1


	//   ....[58]....
        /*0490*/ 	.word	0x00001eb0
        /*0494*/ 	.word	0x00000002
        /*0498*/ 	.word	0x00000000
        /*049c*/ 	.short	0x0101
        /*049e*/ 	.byte	0xff
	.zero		1


	//   ....[59]....
        /*04a0*/ 	.word	0x00002410
        /*04a4*/ 	.word	0x000000ff
        /*04a8*/ 	.word	0x00000000
        /*04ac*/ 	.short	0x010a
        /*04ae*/ 	.byte	0x05
	.zero		1


	//   ....[60]....
        /*04b0*/ 	.word	0x000024a0
        /*04b4*/ 	.word	0x000000ff
        /*04b8*/ 	.word	0x00000000
        /*04bc*/ 	.short	0x010a
        /*04be*/ 	.byte	0x05
	.zero		1


	//   ....[61]....
        /*04c0*/ 	.word	0x00002530
        /*04c4*/ 	.word	0x000000ff
        /*04c8*/ 	.word	0x00000000
        /*04cc*/ 	.short	0x010a
        /*04ce*/ 	.byte	0x05
	.zero		1


	//   ....[62]....
        /*04d0*/ 	.word	0x000025c0
        /*04d4*/ 	.word	0x000000ff
        /*04d8*/ 	.word	0x00000000
        /*04dc*/ 	.short	0x010a
        /*04de*/ 	.byte	0x05
	.zero		1


	//   ....[63]....
        /*04e0*/ 	.word	0x00002650
        /*04e4*/ 	.word	0x000000ff
        /*04e8*/ 	.word	0x00000000
        /*04ec*/ 	.short	0x010a
        /*04ee*/ 	.byte	0x05
	.zero		1


	//   ....[64]....
        /*04f0*/ 	.word	0x000026e0
        /*04f4*/ 	.word	0x000000ff
        /*04f8*/ 	.word	0x00000000
        /*04fc*/ 	.short	0x010a
        /*04fe*/ 	.byte	0x05
	.zero		1


	//   ....[65]....
        /*0500*/ 	.word	0x00002770
        /*0504*/ 	.word	0x000000ff
        /*0508*/ 	.word	0x00000000
        /*050c*/ 	.short	0x010a
        /*050e*/ 	.byte	0x05
	.zero		1


	//   ....[66]....
        /*0510*/ 	.word	0x00002800
        /*0514*/ 	.word	0x000000ff
        /*0518*/ 	.word	0x00000000
        /*051c*/ 	.short	0x010a
        /*051e*/ 	.byte	0x05
	.zero		1


	//   ....[67]....
        /*0520*/ 	.word	0x00002890
        /*0524*/ 	.word	0x000000ff
        /*0528*/ 	.word	0x00000000
        /*052c*/ 	.short	0x010a
        /*052e*/ 	.byte	0x05
	.zero		1


	//   ....[68]....
        /*0530*/ 	.word	0x00002920
        /*0534*/ 	.word	0x000000ff
        /*0538*/ 	.word	0x00000000
        /*053c*/ 	.short	0x010a
        /*053e*/ 	.byte	0x05
	.zero		1


	//   ....[69]....
        /*0540*/ 	.word	0x000029b0
        /*0544*/ 	.word	0x000000ff
        /*0548*/ 	.word	0x00000000
        /*054c*/ 	.short	0x010a
        /*054e*/ 	.byte	0x05
	.zero		1


	//   ....[70]....
        /*0550*/ 	.word	0x00002a50
        /*0554*/ 	.word	0x00000000
        /*0558*/ 	.word	0x00000000
        /*055c*/ 	.short	0x010a
        /*055e*/ 	.byte	0xff
	.zero		1


	//   ....[71]....
        /*0560*/ 	.word	0x00002b70
        /*0564*/ 	.word	0x00000000
        /*0568*/ 	.word	0x00000160
        /*056c*/ 	.short	0x010a
        /*056e*/ 	.byte	0xff
	.zero		1


	//   ....[72]....
        /*0570*/ 	.word	0x00002bd0
        /*0574*/ 	.word	0x00000004
        /*0578*/ 	.word	0x00000000
        /*057c*/ 	.short	0x0101
        /*057e*/ 	.byte	0xff
	.zero		1


	//   ....[73]....
        /*0580*/ 	.word	0x00002bf0
        /*0584*/ 	.word	0x000000ff
        /*0588*/ 	.word	0x00000110
        /*058c*/ 	.short	0x010a
        /*058e*/ 	.byte	0x05
	.zero		1


	//   ....[74]....
        /*0590*/ 	.word	0x00002d10
        /*0594*/ 	.word	0x00000000
        /*0598*/ 	.word	0x00000100
        /*059c*/ 	.short	0x010a
        /*059e*/ 	.byte	0xff
	.zero		1


	//   ....[75]....
        /*05a0*/ 	.word	0x00002e20
        /*05a4*/ 	.word	0x00000000
        /*05a8*/ 	.word	0x00000000
        /*05ac*/ 	.short	0x0101
        /*05ae*/ 	.byte	0xff
	.zero		1


	//   ....[76]....
        /*05b0*/ 	.word	0x00002eb0
        /*05b4*/ 	.word	0x000000ff
        /*05b8*/ 	.word	0x00000110
        /*05bc*/ 	.short	0x0106
        /*05be*/ 	.byte	0x05
	.zero		1


	//   ....[77]....
        /*05c0*/ 	.word	0x00002ed0
        /*05c4*/ 	.word	0x000000ff
        /*05c8*/ 	.word	0x00000110
        /*05cc*/ 	.short	0x010a
        /*05ce*/ 	.byte	0x05
	.zero		1


	//   ....[78]....
        /*05d0*/ 	.word	0x00002f60
        /*05d4*/ 	.word	0x000000ff
        /*05d8*/ 	.word	0x00000110
        /*05dc*/ 	.short	0x0106
        /*05de*/ 	.byte	0x04
	.zero		1


	//   ....[79]....
        /*05e0*/ 	.word	0x00002fa0
        /*05e4*/ 	.word	0x00000000
        /*05e8*/ 	.word	0x00000110
        /*05ec*/ 	.short	0x010a
        /*05ee*/ 	.byte	0xff
	.zero		1


	//   ....[80]....
        /*05f0*/ 	.word	0x000034e0
        /*05f4*/ 	.word	0x00000000
        /*05f8*/ 	.word	0x00000100
        /*05fc*/ 	.short	0x010a
        /*05fe*/ 	.byte	0xff
	.zero		1


	//   ....[81]....
        /*0600*/ 	.word	0x000035e0
        /*0604*/ 	.word	0x00000003
        /*0608*/ 	.word	0x00000000
        /*060c*/ 	.short	0x0101
        /*060e*/ 	.byte	0xff
	.zero		1


	//   ....[82]....
        /*0610*/ 	.word	0x000035f0
        /*0614*/ 	.word	0x000000ff
        /*0618*/ 	.word	0x00000000
        /*061c*/ 	.short	0x010a
        /*061e*/ 	.byte	0x06
	.zero		1


	//   ....[83]....
        /*0620*/ 	.word	0x00003670
        /*0624*/ 	.word	0x000000ff
        /*0628*/ 	.word	0x00000140
        /*062c*/ 	.short	0x010a
        /*062e*/ 	.byte	0x07
	.zero		1


	//   ....[84]....
        /*0630*/ 	.word	0x00003750
        /*0634*/ 	.word	0x000000ff
        /*0638*/ 	.word	0x00000000
        /*063c*/ 	.short	0x010a
        /*063e*/ 	.byte	0x06
	.zero		1


	//   ....[85]....
        /*0640*/ 	.word	0x00003880
        /*0644*/ 	.word	0x000000ff
        /*0648*/ 	.word	0x00000000
        /*064c*/ 	.short	0x010a
        /*064e*/ 	.byte	0x1a
	.zero		1


	//   ....[86]....
        /*0650*/ 	.word	0x00003b20
        /*0654*/ 	.word	0x000000ff
        /*0658*/ 	.word	0x00000000
        /*065c*/ 	.short	0x010a
        /*065e*/ 	.byte	0x06
	.zero		1


	//   ....[87]....
        /*0660*/ 	.word	0x00003bb0
        /*0664*/ 	.word	0x000000ff
        /*0668*/ 	.word	0x00000000
        /*066c*/ 	.short	0x010a
        /*066e*/ 	.byte	0x06
	.zero		1


	//   ....[88]....
        /*0670*/ 	.word	0x00003c40
        /*0674*/ 	.word	0x000000ff
        /*0678*/ 	.word	0x00000000
        /*067c*/ 	.short	0x010a
        /*067e*/ 	.byte	0x06
	.zero		1


	//   ....[89]....
        /*0680*/ 	.word	0x00003cd0
        /*0684*/ 	.word	0x000000ff
        /*0688*/ 	.word	0x00000000
        /*068c*/ 	.short	0x010a
        /*068e*/ 	.byte	0x07
	.zero		1


	//   ....[90]....
        /*0690*/ 	.word	0x00004110
        /*0694*/ 	.word	0x00000000
        /*0698*/ 	.word	0x00000100
        /*069c*/ 	.short	0x010a
        /*069e*/ 	.byte	0xff
	.zero		1


	//   ....[91]....
        /*06a0*/ 	.word	0x000041d0
        /*06a4*/ 	.word	0x00000000
        /*06a8*/ 	.word	0x00000000
        /*06ac*/ 	.short	0x0101
        /*06ae*/ 	.byte	0xff
	.zero		1


	//   ....[92]....
        /*06b0*/ 	.word	0x000044f0
        /*06b4*/ 	.word	0x000000ff
        /*06b8*/ 	.word	0x000000f8
        /*06bc*/ 	.short	0x010a
        /*06be*/ 	.byte	0x07
	.zero		1


	//   ....[93]....
        /*06c0*/ 	.word	0x00004710
        /*06c4*/ 	.word	0x000000ff
        /*06c8*/ 	.word	0x000000d8
        /*06cc*/ 	.short	0x010a
        /*06ce*/ 	.byte	0x0f
	.zero		1


	//   ....[94]....
        /*06d0*/ 	.word	0x00004920
        /*06d4*/ 	.word	0x000000ff
        /*06d8*/ 	.word	0x000000c0
        /*06dc*/ 	.short	0x010b
        /*06de*/ 	.byte	0x0f
	.zero		1


	//   ....[95]....
        /*06e0*/ 	.word	0x000049a0
        /*06e4*/ 	.word	0x000000ff
        /*06e8*/ 	.word	0x00000000
        /*06ec*/ 	.short	0x0101
        /*06ee*/ 	.byte	0x10
	.zero		1


	//   ....[96]....
        /*06f0*/ 	.word	0x000049d0
        /*06f4*/ 	.word	0x000000ff
        /*06f8*/ 	.word	0x000000d8
        /*06fc*/ 	.short	0x010a
        /*06fe*/ 	.byte	0x0d
	.zero		1


	//   ....[97]....
        /*0700*/ 	.word	0x00004be0
        /*0704*/ 	.word	0x000000ff
        /*0708*/ 	.word	0x000000c0
        /*070c*/ 	.short	0x010b
        /*070e*/ 	.byte	0x0d
	.zero		1


	//   ....[98]....
        /*0710*/ 	.word	0x00004c50
        /*0714*/ 	.word	0x000000ff
        /*0718*/ 	.word	0x00000000
        /*071c*/ 	.short	0x0101
        /*071e*/ 	.byte	0x0f
	.zero		1


	//   ....[99]....
        /*0720*/ 	.word	0x00004ca0
        /*0724*/ 	.word	0x000000ff
        /*0728*/ 	.word	0x00000000
        /*072c*/ 	.short	0x010a
        /*072e*/ 	.byte	0x04
	.zero		1


	//   ....[100]....
        /*0730*/ 	.word	0x00004d30
        /*0734*/ 	.word	0x000000ff
        /*0738*/ 	.word	0x00000000
        /*073c*/ 	.short	0x010a
        /*073e*/ 	.byte	0x04
	.zero		1


	//   ....[101]....
        /*0740*/ 	.word	0x00004dd0
        /*0744*/ 	.word	0x00000000
        /*0748*/ 	.word	0x00000000
        /*074c*/ 	.short	0x010a
        /*074e*/ 	.byte	0xff
	.zero		1


	//   ....[102]....
        /*0750*/ 	.word	0x00005150
        /*0754*/ 	.word	0x00000000
        /*0758*/ 	.word	0x00000100
        /*075c*/ 	.short	0x010a
        /*075e*/ 	.byte	0xff
	.zero		1


	//   ....[103]....
        /*0760*/ 	.word	0x00005260
        /*0764*/ 	.word	0x00000000
        /*0768*/ 	.word	0x00000000
        /*076c*/ 	.short	0x0101
        /*076e*/ 	.byte	0xff
	.zero		1


	//   ....[104]....
        /*0770*/ 	.word	0x00005ce0
        /*0774*/ 	.word	0x00000000
        /*0778*/ 	.word	0x000000c0
        /*077c*/ 	.short	0x010a
        /*077e*/ 	.byte	0xff
	.zero		1


	//   ....[105]....
        /*0780*/ 	.word	0x00005d50
        /*0784*/ 	.word	0x00000054
        /*0788*/ 	.word	0x00000120
        /*078c*/ 	.short	0x010a
        /*078e*/ 	.byte	0xff
	.zero		1


	//   ....[106]....
        /*0790*/ 	.word	0x00005de0
        /*0794*/ 	.word	0x00000000
        /*0798*/ 	.word	0x000000c0
        /*079c*/ 	.short	0x010a
        /*079e*/ 	.byte	0xff
	.zero		1


	//   ....[107]....
        /*07a0*/ 	.word	0x00006010
        /*07a4*/ 	.word	0x00000054
        /*07a8*/ 	.word	0x00000120
        /*07ac*/ 	.short	0x010a
        /*07ae*/ 	.byte	0xff
	.zero		1


	//   ....[108]....
        /*07b0*/ 	.word	0x000068a0
        /*07b4*/ 	.word	0x00000000
        /*07b8*/ 	.word	0x00000000
        /*07bc*/ 	.short	0x0101
        /*07be*/ 	.byte	0xff
	.zero		1


	//   ....[109]....
        /*07c0*/ 	.word	0x000068b0
        /*07c4*/ 	.word	0x00000002
        /*07c8*/ 	.word	0x000000c0
        /*07cc*/ 	.short	0x010a
        /*07ce*/ 	.byte	0xff
	.zero		1


	//   ....[110]....
        /*07d0*/ 	.word	0x00006980
        /*07d4*/ 	.word	0x00000002
        /*07d8*/ 	.word	0x000000c0
        /*07dc*/ 	.short	0x010a
        /*07de*/ 	.byte	0xff
	.zero		1


	//   ....[111]....
        /*07e0*/ 	.word	0x00006d10
        /*07e4*/ 	.word	0x000000ff
        /*07e8*/ 	.word	0x00000000
        /*07ec*/ 	.short	0x0101
        /*07ee*/ 	.byte	0x05
	.zero		1


	//   ....[112]....
        /*07f0*/ 	.word	0x00007360
        /*07f4*/ 	.word	0x00000002
        /*07f8*/ 	.word	0x00000000
        /*07fc*/ 	.short	0x0101
        /*07fe*/ 	.byte	0xff
	.zero		1


	//   ....[113]....
        /*0800*/ 	.word	0x000075d0
        /*0804*/ 	.word	0x000000ff
        /*0808*/ 	.word	0x00000000
        /*080c*/ 	.short	0x0101
        /*080e*/ 	.byte	0x04
	.zero		1


	//   ....[114]....
        /*0810*/ 	.word	0x000075f0
        /*0814*/ 	.word	0x00000003
        /*0818*/ 	.word	0x00000170
        /*081c*/ 	.short	0x010a
        /*081e*/ 	.byte	0xff
	.zero		1


	//   ....[115]....
        /*0820*/ 	.word	0x00007650
        /*0824*/ 	.word	0x00000002
        /*0828*/ 	.word	0x00000060
        /*082c*/ 	.short	0x010a
        /*082e*/ 	.byte	0xff
	.zero		1


	//   ....[116]....
        /*0830*/ 	.word	0x000076b0
        /*0834*/ 	.word	0x00000002
        /*0838*/ 	.word	0x00000060
        /*083c*/ 	.short	0x010a
        /*083e*/ 	.byte	0xff
	.zero		1


	//   ....[117]....
        /*0840*/ 	.word	0x00007700
        /*0844*/ 	.word	0x00000002
        /*0848*/ 	.word	0x00000100
        /*084c*/ 	.short	0x010a
        /*084e*/ 	.byte	0xff
	.zero		1


	//   ....[118]....
        /*0850*/ 	.word	0x00007760
        /*0854*/ 	.word	0x00000000
        /*0858*/ 	.word	0x00000000
        /*085c*/ 	.short	0x010a
        /*085e*/ 	.byte	0xff
	.zero		1


	//   ....[119]....
        /*0860*/ 	.word	0x000077c0
        /*0864*/ 	.word	0x00000000
        /*0868*/ 	.word	0x00000000
        /*086c*/ 	.short	0x010a
        /*086e*/ 	.byte	0xff
	.zero		1


	//   ....[120]....
        /*0870*/ 	.word	0x00007820
        /*0874*/ 	.word	0x00000000
        /*0878*/ 	.word	0x00000000
        /*087c*/ 	.short	0x010a
        /*087e*/ 	.byte	0xff
	.zero		1


	//   ....[121]....
        /*0880*/ 	.word	0x00007880
        /*0884*/ 	.word	0x00000000
        /*0888*/ 	.word	0x00000000
        /*088c*/ 	.short	0x010a
        /*088e*/ 	.byte	0xff
	.zero		1


	//   ....[122]....
        /*0890*/ 	.word	0x000078e0
        /*0894*/ 	.word	0x00000000
        /*0898*/ 	.word	0x00000000
        /*089c*/ 	.short	0x010a
        /*089e*/ 	.byte	0xff
	.zero		1


	//   ....[123]....
        /*08a0*/ 	.word	0x00007940
        /*08a4*/ 	.word	0x00000000
        /*08a8*/ 	.word	0x00000000
        /*08ac*/ 	.short	0x010a
        /*08ae*/ 	.byte	0xff
	.zero		1


	//   ....[124]....
        /*08b0*/ 	.word	0x000079a0
        /*08b4*/ 	.word	0x00000000
        /*08b8*/ 	.word	0x00000000
        /*08bc*/ 	.short	0x010a
        /*08be*/ 	.byte	0xff
	.zero		1


	//   ....[125]....
        /*08c0*/ 	.word	0x00007a00
        /*08c4*/ 	.word	0x00000000
        /*08c8*/ 	.word	0x00000000
        /*08cc*/ 	.short	0x010a
        /*08ce*/ 	.byte	0xff
	.zero		1


	//   ....[126]....
        /*08d0*/ 	.word	0x00007a60
        /*08d4*/ 	.word	0x00000000
        /*08d8*/ 	.word	0x00000000
        /*08dc*/ 	.short	0x010a
        /*08de*/ 	.byte	0xff
	.zero		1


	//   ....[127]....
        /*08e0*/ 	.word	0x00007ac0
        /*08e4*/ 	.word	0x00000000
        /*08e8*/ 	.word	0x00000000
        /*08ec*/ 	.short	0x010a
        /*08ee*/ 	.byte	0xff
	.zero		1


	//   ....[128]....
        /*08f0*/ 	.word	0x00007b20
        /*08f4*/ 	.word	0x00000000
        /*08f8*/ 	.word	0x00000000
        /*08fc*/ 	.short	0x010a
        /*08fe*/ 	.byte	0xff
	.zero		1


	//   ....[129]....
        /*0900*/ 	.word	0x00007b70
        /*0904*/ 	.word	0x00000000
        /*0908*/ 	.word	0x00000160
        /*090c*/ 	.short	0x010a
        /*090e*/ 	.byte	0xff
	.zero		1


	//   ....[130]....
        /*0910*/ 	.word	0x00007bd0
        /*0914*/ 	.word	0x00000000
        /*0918*/ 	.word	0x00000110
        /*091c*/ 	.short	0x010a
        /*091e*/ 	.byte	0xff
	.zero		1


	//   ....[131]....
        /*0920*/ 	.word	0x00007c20
        /*0924*/ 	.word	0x00000000
        /*0928*/ 	.word	0x00000100
        /*092c*/ 	.short	0x010a
        /*092e*/ 	.byte	0xff
	.zero		1


	//   ....[132]....
        /*0930*/ 	.word	0x00007c80
        /*0934*/ 	.word	0x00000000
        /*0938*/ 	.word	0x00000110
        /*093c*/ 	.short	0x010a
        /*093e*/ 	.byte	0xff
	.zero		1


	//   ....[133]....
        /*0940*/ 	.word	0x00007cd0
        /*0944*/ 	.word	0x00000000
        /*0948*/ 	.word	0x00000100
        /*094c*/ 	.short	0x010a
        /*094e*/ 	.byte	0xff
	.zero		1


	//   ....[134]....
        /*0950*/ 	.word	0x00007d30
        /*0954*/ 	.word	0x00000003
        /*0958*/ 	.word	0x00000140
        /*095c*/ 	.short	0x010a
        /*095e*/ 	.byte	0xff
	.zero		1


	//   ....[135]....
        /*0960*/ 	.word	0x00007d90
        /*0964*/ 	.word	0x00000000
        /*0968*/ 	.word	0x00000000
        /*096c*/ 	.short	0x010a
        /*096e*/ 	.byte	0xff
	.zero		1


	//   ....[136]....
        /*0970*/ 	.word	0x00007df0
        /*0974*/ 	.word	0x00000000
        /*0978*/ 	.word	0x00000000
        /*097c*/ 	.short	0x010a
        /*097e*/ 	.byte	0xff
	.zero		1


	//   ....[137]....
        /*0980*/ 	.word	0x00007e50
        /*0984*/ 	.word	0x00000000
        /*0988*/ 	.word	0x00000000
        /*098c*/ 	.short	0x010a
        /*098e*/ 	.byte	0xff
	.zero		1


	//   ....[138]....
        /*0990*/ 	.word	0x00007eb0
        /*0994*/ 	.word	0x00000000
        /*0998*/ 	.word	0x00000000
        /*099c*/ 	.short	0x010a
        /*099e*/ 	.byte	0xff
	.zero		1


	//   ....[139]....
        /*09a0*/ 	.word	0x00007f10
        /*09a4*/ 	.word	0x00000000
        /*09a8*/ 	.word	0x00000000
        /*09ac*/ 	.short	0x010a
        /*09ae*/ 	.byte	0xff
	.zero		1


	//   ....[140]....
        /*09b0*/ 	.word	0x00007f60
        /*09b4*/ 	.word	0x00000000
        /*09b8*/ 	.word	0x00000100
        /*09bc*/ 	.short	0x010a
        /*09be*/ 	.byte	0xff
	.zero		1


	//   ....[141]....
        /*09c0*/ 	.word	0x00007fc0
        /*09c4*/ 	.word	0x00000000
        /*09c8*/ 	.word	0x000000f8
        /*09cc*/ 	.short	0x010a
        /*09ce*/ 	.byte	0xff
	.zero		1


	//   ....[142]....
        /*09d0*/ 	.word	0x00008020
        /*09d4*/ 	.word	0x00000000
        /*09d8*/ 	.word	0x000000d8
        /*09dc*/ 	.short	0x010a
        /*09de*/ 	.byte	0xff
	.zero		1


	//   ....[143]....
        /*09e0*/ 	.word	0x00008080
        /*09e4*/ 	.word	0x00000003
        /*09e8*/ 	.word	0x000000d8
        /*09ec*/ 	.short	0x010a
        /*09ee*/ 	.byte	0xff
	.zero		1


	//   ....[144]....
        /*09f0*/ 	.word	0x000080e0
        /*09f4*/ 	.word	0x00000000
        /*09f8*/ 	.word	0x00000000
        /*09fc*/ 	.short	0x010a
        /*09fe*/ 	.byte	0xff
	.zero		1


	//   ....[145]....
        /*0a00*/ 	.word	0x00008140
        /*0a04*/ 	.word	0x00000000
        /*0a08*/ 	.word	0x00000000
        /*0a0c*/ 	.short	0x010a
        /*0a0e*/ 	.byte	0xff
	.zero		1


	//   ....[146]....
        /*0a10*/ 	.word	0x00008190
        /*0a14*/ 	.word	0x00000000
        /*0a18*/ 	.word	0x00000100
        /*0a1c*/ 	.short	0x010a
        /*0a1e*/ 	.byte	0xff
	.zero		1


	//   ....[147]....
        /*0a20*/ 	.word	0x000081e0
        /*0a24*/ 	.word	0x00000000
        /*0a28*/ 	.word	0x000000c0
        /*0a2c*/ 	.short	0x010a
        /*0a2e*/ 	.byte	0xff
	.zero		1


	//   ....[148]....
        /*0a30*/ 	.word	0x00008230
        /*0a34*/ 	.word	0x00000054
        /*0a38*/ 	.word	0x00000120
        /*0a3c*/ 	.short	0x010a
        /*0a3e*/ 	.byte	0xff
	.zero		1


	//   ....[149]....
        /*0a40*/ 	.word	0x00008280
        /*0a44*/ 	.word	0x00000002
        /*0a48*/ 	.word	0x000000c0
        /*0a4c*/ 	.short	0x010a
        /*0a4e*/ 	.byte	0xff
	.zero		1


	//----- nvinfo : EIATTR_NUM_MBARRIERS
	.align		4
.L_47:
        /*0a50*/ 	.byte	0x03, 0x38
        /*0a52*/ 	.short	0x0030


	//----- nvinfo : EIATTR_EXIT_INSTR_OFFSETS
	.align		4
        /*0a54*/ 	.byte	0x04, 0x1c
        /*0a56*/ 	.short	(.L_49 - .L_48)


	//   ....[0]....
.L_48:
        /*0a58*/ 	.word	0x00002a80


	//   ....[1]....
        /*0a5c*/ 	.word	0x00002f70


	//   ....[2]....
        /*0a60*/ 	.word	0x00002fd0


	//   ....[3]....
        /*0a64*/ 	.word	0x00003f30


	//   ....[4]....
        /*0a68*/ 	.word	0x00004e00


	//   ....[5]....
        /*0a6c*/ 	.word	0x00004e40


	//   ....[6]....
        /*0a70*/ 	.word	0x000074c0


	//   ....[7]....
        /*0a74*/ 	.word	0x00007540


	//   ....[8]....
        /*0a78*/ 	.word	0x00007570


	//   ....[9]....
        /*0a7c*/ 	.word	0x000075e0


	//----- nvinfo : EIATTR_MAX_THREADS
	.align		4
.L_49:
        /*0a80*/ 	.byte	0x04, 0x05
        /*0a82*/ 	.short	(.L_51 - .L_50)
.L_50:
        /*0a84*/ 	.word	0x00000100
        /*0a88*/ 	.word	0x00000001
        /*0a8c*/ 	.word	0x00000001


	//----- nvinfo : EIATTR_CRS_STACK_SIZE
	.align		4
.L_51:
        /*0a90*/ 	.byte	0x04, 0x1e
        /*0a92*/ 	.short	(.L_53 - .L_52)
.L_52:
        /*0a94*/ 	.word	0x00000000


	//----- nvinfo : EIATTR_CBANK_PARAM_SIZE
	.align		4
.L_53:
        /*0a98*/ 	.byte	0x03, 0x19
        /*0a9a*/ 	.short	0x0800


	//----- nvinfo : EIATTR_PARAM_CBANK
	.align		4
        /*0a9c*/ 	.byte	0x04, 0x0a
        /*0a9e*/ 	.short	(.L_55 - .L_54)
	.align		4
.L_54:
        /*0aa0*/ 	.word	index@(.nv.constant0._ZN7cutlass13device_kernelINS_4gemm6kernel13GemmUniversalIN4cute5tupleIJiiiiEEENS1_10collective13CollectiveMmaINS1_35MainloopSm100TmaUmmaWarpSpecializedILi12ELi2ELi4ENS5_IJNS4_1CILi1EEESB_SB_EEEEENS5_IJNSA_ILi64EEESE_NSA_ILi32EEEEEENS_10tfloat32_tENS5_IJlSB_lEEESH_SI_NS4_8TiledMMAINS4_8MMA_AtomIJNS4_17SM100_MMA_TF32_SSISH_SH_fLi64ELi64ELNS4_4UMMA5MajorE0ELSN_0ELNSM_7ScaleInE0ELSO_0EEEEEENS4_6LayoutISC_NS5_IJNSA_ILi0EEESS_SS_EEEEENS5_IJNS4_10UnderscoreESV_SV_EEEEENS4_13SM90_TMA_LOADENS4_14ComposedLayoutINS4_7SwizzleILi3ELi4ELi3EEENS4_18smem_ptr_flag_bitsILi32EEENSR_INS5_IJNSA_ILi8EEESF_EEENS5_IJSF_SB_EEEEEEEvNS4_8identityESY_S18_vS19_EENS_8epilogue10collective18CollectiveEpilogueINS1B_23Sm100TmaWarpSpecializedILi3ELi2ELi16ELb1ELb0EEEJSG_NS5_IJNSR_ISE_SB_EENSR_ISF_SB_EEEEESH_SI_SH_SI_NS1B_6fusion15FusionCallbacksIS1F_NS1J_17LinearCombinationISH_fSH_fLNS_15FloatRoundStyleE2EEESG_S1I_JEEENS4_5SM1004TMEM4LOAD26SM100_TMEM_LOAD_16dp128b8xESY_S18_NS4_17SM75_U32x4_LDSM_NENS4_14SM90_TMA_STOREES18_NS4_17SM90_U32x4_STSM_NENS4_39AutoVectorizingCopyWithAssumedAlignmentILi128EEEEEEvvEEEEvNT_6ParamsE)
        /*0aa4*/ 	.short	0x0380
        /*0aa6*/ 	.short	0x0800


	//----- nvinfo : EIATTR_SW_WAR
	.align		4
.L_55:
        /*0aa8*/ 	.byte	0x04, 0x36
        /*0aaa*/ 	.short	(.L_57 - .L_56)
.L_56:
        /*0aac*/ 	.word	0x00000008
.L_57:


//--------------------- .nv.callgraph             --------------------------
	.section	.nv.callgraph,"",@"SHT_CUDA_CALLGRAPH"
	.align	4
	.sectionentsize	8
	.align		4
        /*0000*/ 	.word	0x00000000
	.align		4
        /*0004*/ 	.word	0xffffffff
	.align		4
        /*0008*/ 	.word	index@(_ZN7cutlass13device_kernelINS_4gemm6kernel13GemmUniversalIN4cute5tupleIJiiiiEEENS1_10collective13CollectiveMmaINS1_35MainloopSm100TmaUmmaWarpSpecializedILi12ELi2ELi4ENS5_IJNS4_1CILi1EEESB_SB_EEEEENS5_IJNSA_ILi64EEESE_NSA_ILi32EEEEEENS_10tfloat32_tENS5_IJlSB_lEEESH_SI_NS4_8TiledMMAINS4_8MMA_AtomIJNS4_17SM100_MMA_TF32_SSISH_SH_fLi64ELi64ELNS4_4UMMA5MajorE0ELSN_0ELNSM_7ScaleInE0ELSO_0EEEEEENS4_6LayoutISC_NS5_IJNSA_ILi0EEESS_SS_EEEEENS5_IJNS4_10UnderscoreESV_SV_EEEEENS4_13SM90_TMA_LOADENS4_14ComposedLayoutINS4_7SwizzleILi3ELi4ELi3EEENS4_18smem_ptr_flag_bitsILi32EEENSR_INS5_IJNSA_ILi8EEESF_EEENS5_IJSF_SB_EEEEEEEvNS4_8identityESY_S18_vS19_EENS_8epilogue10collective18CollectiveEpilogueINS1B_23Sm100TmaWarpSpecializedILi3ELi2ELi16ELb1ELb0EEEJSG_NS5_IJNSR_ISE_SB_EENSR_ISF_SB_EEEEESH_SI_SH_SI_NS1B_6fusion15FusionCallbacksIS1F_NS1J_17LinearCombinationISH_fSH_fLNS_15FloatRoundStyleE2EEESG_S1I_JEEENS4_5SM1004TMEM4LOAD26SM100_TMEM_LOAD_16dp128b8xESY_S18_NS4_17SM75_U32x4_LDSM_NENS4_14SM90_TMA_STOREES18_NS4_17SM90_U32x4_STSM_NENS4_39AutoVectorizingCopyWithAssumedAlignmentILi128EEEEEEvvEEEEvNT_6ParamsE)
	.align		4
        /*000c*/ 	.word	index@(__assertfail)
	.align		4
        /*0010*/ 	.word	0x00000000
	.align		4
        /*0014*/ 	.word	0xfffffffe
	.align		4
        /*0018*/ 	.word	0x00000000
	.align		4
        /*001c*/ 	.word	0xfffffffd
	.align		4
        /*0020*/ 	.word	0x00000000
	.align		4
        /*0024*/ 	.word	0xfffffffc


//--------------------- .nv.constant4             --------------------------
	.section	.nv.constant4,"a",@progbits
	.align	8
	.align		8
.nv.constant4:
        /*0000*/ 	.dword	__assertfail
	.align		8
        /*0008*/ 	.dword	__unnamed_1
	.align		8
        /*0010*/ 	.dword	__unnamed_2
	.align		8
        /*0018*/ 	.dword	_ZN39_INTERNAL_f41c8696_4_k_cu_6262e8be_89224cuda3std3__45__cpo5beginE
	.align		8
        /*0020*/ 	.dword	_ZN39_INTERNAL_f41c8696_4_k_cu_6262e8be_89224cuda3std3__45__cpo3endE
	.align		8
        /*0028*/ 	.dword	_ZN39_INTERNAL_f41c8696_4_k_cu_6262e8be_89224cuda3std3__45__cpo6cbeginE
	.align		8
        /*0030*/ 	.dword	_ZN39_INTERNAL_f41c8696_4_k_cu_6262e8be_89224cuda3std3__45__cpo4cendE
	.align		8
        /*0038*/ 	.dword	_ZN39_INTERNAL_f41c8696_4_k_cu_6262e8be_89224cuda3std3__441_GLOBAL__N__f41c8696_4_k_cu_6262e8be_89226ignoreE
	.align		8
        /*0040*/ 	.dword	_ZN39_INTERNAL_f41c8696_4_k_cu_6262e8be_89224cuda3std3__419piecewise_constructE
	.align		8
        /*0048*/ 	.dword	_ZN39_INTERNAL_f41c8696_4_k_cu_6262e8be_89224cuda3std3__48in_placeE
	.align		8
        /*0050*/ 	.dword	_ZN39_INTERNAL_f41c8696_4_k_cu_6262e8be_89224cuda3std6ranges3__45__cpo4swapE
	.align		8
        /*0058*/ 	.dword	_ZN39_INTERNAL_f41c8696_4_k_cu_6262e8be_89224cuda3std6ranges3__45__cpo9iter_moveE
	.align		8
        /*0060*/ 	.dword	_ZN39_INTERNAL_f41c8696_4_k_cu_6262e8be_89224cute7productE
	.align		8
        /*0068*/ 	.dword	_ZN39_INTERNAL_f41c8696_4_k_cu_6262e8be_89224cute1_E
	.align		8
        /*0070*/ 	.dword	$str$25
	.align		8
        /*0078*/ 	.dword	$str$26
	.align		8
        /*0080*/ 	.dword	$str$27
	.align		8
        /*0088*/ 	.dword	$str$28


//--------------------- .text._ZN7cutlass13device_kernelINS_4gemm6kernel13GemmUniversalIN4cute5tupleIJiiiiEEENS1_10collective13CollectiveMmaINS1_35MainloopSm100TmaUmmaWarpSpecializedILi12ELi2ELi4ENS5_IJNS4_1CILi1EEESB_SB_EEEEENS5_IJNSA_ILi64EEESE_NSA_ILi32EEEEEENS_10tfloat32_tENS5_IJlSB_lEEESH_SI_NS4_8TiledMMAINS4_8MMA_AtomIJNS4_17SM100_MMA_TF32_SSISH_SH_fLi64ELi64ELNS4_4UMMA5MajorE0ELSN_0ELNSM_7ScaleInE0ELSO_0EEEEEENS4_6LayoutISC_NS5_IJNSA_ILi0EEESS_SS_EEEEENS5_IJNS4_10UnderscoreESV_SV_EEEEENS4_13SM90_TMA_LOADENS4_14ComposedLayoutINS4_7SwizzleILi3ELi4ELi3EEENS4_18smem_ptr_flag_bitsILi32EEENSR_INS5_IJNSA_ILi8EEESF_EEENS5_IJSF_SB_EEEEEEEvNS4_8identityESY_S18_vS19_EENS_8epilogue10collective18CollectiveEpilogueINS1B_23Sm100TmaWarpSpecializedILi3ELi2ELi16ELb1ELb0EEEJSG_NS5_IJNSR_ISE_SB_EENSR_ISF_SB_EEEEESH_SI_SH_SI_NS1B_6fusion15FusionCallbacksIS1F_NS1J_17LinearCombinationISH_fSH_fLNS_15FloatRoundStyleE2EEESG_S1I_JEEENS4_5SM1004TMEM4LOAD26SM100_TMEM_LOAD_16dp128b8xESY_S18_NS4_17SM75_U32x4_LDSM_NENS4_14SM90_TMA_STOREES18_NS4_17SM90_U32x4_STSM_NENS4_39AutoVectorizingCopyWithAssumedAlignmentILi128EEEEEEvvEEEEvNT_6ParamsE --------------------------
	.section	.text._ZN7cutlass13device_kernelINS_4gemm6kernel13GemmUniversalIN4cute5tupleIJiiiiEEENS1_10collective13CollectiveMmaINS1_35MainloopSm100TmaUmmaWarpSpecializedILi12ELi2ELi4ENS5_IJNS4_1CILi1EEESB_SB_EEEEENS5_IJNSA_ILi64EEESE_NSA_ILi32EEEEEENS_10tfloat32_tENS5_IJlSB_lEEESH_SI_NS4_8TiledMMAINS4_8MMA_AtomIJNS4_17SM100_MMA_TF32_SSISH_SH_fLi64ELi64ELNS4_4UMMA5MajorE0ELSN_0ELNSM_7ScaleInE0ELSO_0EEEEEENS4_6LayoutISC_NS5_IJNSA_ILi0EEESS_SS_EEEEENS5_IJNS4_10UnderscoreESV_SV_EEEEENS4_13SM90_TMA_LOADENS4_14ComposedLayoutINS4_7SwizzleILi3ELi4ELi3EEENS4_18smem_ptr_flag_bitsILi32EEENSR_INS5_IJNSA_ILi8EEESF_EEENS5_IJSF_SB_EEEEEEEvNS4_8identityESY_S18_vS19_EENS_8epilogue10collective18CollectiveEpilogueINS1B_23Sm100TmaWarpSpecializedILi3ELi2ELi16ELb1ELb0EEEJSG_NS5_IJNSR_ISE_SB_EENSR_ISF_SB_EEEEESH_SI_SH_SI_NS1B_6fusion15FusionCallbacksIS1F_NS1J_17LinearCombinationISH_fSH_fLNS_15FloatRoundStyleE2EEESG_S1I_JEEENS4_5SM1004TMEM4LOAD26SM100_TMEM_LOAD_16dp128b8xESY_S18_NS4_17SM75_U32x4_LDSM_NENS4_14SM90_TMA_STOREES18_NS4_17SM90_U32x4_STSM_NENS4_39AutoVectorizingCopyWithAssumedAlignmentILi128EEEEEEvvEEEEvNT_6ParamsE,"ax",@progbits
	.align	128
.text._ZN7cutlass13device_kernelINS_4gemm6kernel13GemmUniversalIN4cute5tupleIJiiiiEEENS1_10collective13CollectiveMmaINS1_35MainloopSm100TmaUmmaWarpSpecializedILi12ELi2ELi4ENS5_IJNS4_1CILi1EEESB_SB_EEEEENS5_IJNSA_ILi64EEESE_NSA_ILi32EEEEEENS_10tfloat32_tENS5_IJlSB_lEEESH_SI_NS4_8TiledMMAINS4_8MMA_AtomIJNS4_17SM100_MMA_TF32_SSISH_SH_fLi64ELi64ELNS4_4UMMA5MajorE0ELSN_0ELNSM_7ScaleInE0ELSO_0EEEEEENS4_6LayoutISC_NS5_IJNSA_ILi0EEESS_SS_EEEEENS5_IJNS4_10UnderscoreESV_SV_EEEEENS4_13SM90_TMA_LOADENS4_14ComposedLayoutINS4_7SwizzleILi3ELi4ELi3EEENS4_18smem_ptr_flag_bitsILi32EEENSR_INS5_IJNSA_ILi8EEESF_EEENS5_IJSF_SB_EEEEEEEvNS4_8identityESY_S18_vS19_EENS_8epilogue10collective18CollectiveEpilogueINS1B_23Sm100TmaWarpSpecializedILi3ELi2ELi16ELb1ELb0EEEJSG_NS5_IJNSR_ISE_SB_EENSR_ISF_SB_EEEEESH_SI_SH_SI_NS1B_6fusion15FusionCallbacksIS1F_NS1J_17LinearCombinationISH_fSH_fLNS_15FloatRoundStyleE2EEESG_S1I_JEEENS4_5SM1004TMEM4LOAD26SM100_TMEM_LOAD_16dp128b8xESY_S18_NS4_17SM75_U32x4_LDSM_NENS4_14SM90_TMA_STOREES18_NS4_17SM90_U32x4_STSM_NENS4_39AutoVectorizingCopyWithAssumedAlignmentILi128EEEEEEvvEEEEvNT_6ParamsE:
        .type           _ZN7cutlass13device_kernelINS_4gemm6kernel13GemmUniversalIN4cute5tupleIJiiiiEEENS1_10collective13CollectiveMmaINS1_35MainloopSm100TmaUmmaWarpSpecializedILi12ELi2ELi4ENS5_IJNS4_1CILi1EEESB_SB_EEEEENS5_IJNSA_ILi64EEESE_NSA_ILi32EEEEEENS_10tfloat32_tENS5_IJlSB_lEEESH_SI_NS4_8TiledMMAINS4_8MMA_AtomIJNS4_17SM100_MMA_TF32_SSISH_SH_fLi64ELi64ELNS4_4UMMA5MajorE0ELSN_0ELNSM_7ScaleInE0ELSO_0EEEEEENS4_6LayoutISC_NS5_IJNSA_ILi0EEESS_SS_EEEEENS5_IJNS4_10UnderscoreESV_SV_EEEEENS4_13SM90_TMA_LOADENS4_14ComposedLayoutINS4_7SwizzleILi3ELi4ELi3EEENS4_18smem_ptr_flag_bitsILi32EEENSR_INS5_IJNSA_ILi8EEESF_EEENS5_IJSF_SB_EEEEEEEvNS4_8identityESY_S18_vS19_EENS_8epilogue10collective18CollectiveEpilogueINS1B_23Sm100TmaWarpSpecializedILi3ELi2ELi16ELb1ELb0EEEJSG_NS5_IJNSR_ISE_SB_EENSR_ISF_SB_EEEEESH_SI_SH_SI_NS1B_6fusion15FusionCallbacksIS1F_NS1J_17LinearCombinationISH_fSH_fLNS_15FloatRoundStyleE2EEESG_S1I_JEEENS4_5SM1004TMEM4LOAD26SM100_TMEM_LOAD_16dp128b8xESY_S18_NS4_17SM75_U32x4_LDSM_NENS4_14SM90_TMA_STOREES18_NS4_17SM90_U32x4_STSM_NENS4_39AutoVectorizingCopyWithAssumedAlignmentILi128EEEEEEvvEEEEvNT_6ParamsE,@function
        .size           _ZN7cutlass13device_kernelINS_4gemm6kernel13GemmUniversalIN4cute5tupleIJiiiiEEENS1_10collective13CollectiveMmaINS1_35MainloopSm100TmaUmmaWarpSpecializedILi12ELi2ELi4ENS5_IJNS4_1CILi1EEESB_SB_EEEEENS5_IJNSA_ILi64EEESE_NSA_ILi32EEEEEENS_10tfloat32_tENS5_IJlSB_lEEESH_SI_NS4_8TiledMMAINS4_8MMA_AtomIJNS4_17SM100_MMA_TF32_SSISH_SH_fLi64ELi64ELNS4_4UMMA5MajorE0ELSN_0ELNSM_7ScaleInE0ELSO_0EEEEEENS4_6LayoutISC_NS5_IJNSA_ILi0EEESS_SS_EEEEENS5_IJNS4_10UnderscoreESV_SV_EEEEENS4_13SM90_TMA_LOADENS4_14ComposedLayoutINS4_7SwizzleILi3ELi4ELi3EEENS4_18smem_ptr_flag_bitsILi32EEENSR_INS5_IJNSA_ILi8EEESF_EEENS5_IJSF_SB_EEEEEEEvNS4_8identityESY_S18_vS19_EENS_8epilogue10collective18CollectiveEpilogueINS1B_23Sm100TmaWarpSpecializedILi3ELi2ELi16ELb1ELb0EEEJSG_NS5_IJNSR_ISE_SB_EENSR_ISF_SB_EEEEESH_SI_SH_SI_NS1B_6fusion15FusionCallbacksIS1F_NS1J_17LinearCombinationISH_fSH_fLNS_15FloatRoundStyleE2EEESG_S1I_JEEENS4_5SM1004TMEM4LOAD26SM100_TMEM_LOAD_16dp128b8xESY_S18_NS4_17SM75_U32x4_LDSM_NENS4_14SM90_TMA_STOREES18_NS4_17SM90_U32x4_STSM_NENS4_39AutoVectorizingCopyWithAssumedAlignmentILi128EEEEEEvvEEEEvNT_6ParamsE,(.L_x_179 - _ZN7cutlass13device_kernelINS_4gemm6kernel13GemmUniversalIN4cute5tupleIJiiiiEEENS1_10collective13CollectiveMmaINS1_35MainloopSm100TmaUmmaWarpSpecializedILi12ELi2ELi4ENS5_IJNS4_1CILi1EEESB_SB_EEEEENS5_IJNSA_ILi64EEESE_NSA_ILi32EEEEEENS_10tfloat32_tENS5_IJlSB_lEEESH_SI_NS4_8TiledMMAINS4_8MMA_AtomIJNS4_17SM100_MMA_TF32_SSISH_SH_fLi64ELi64ELNS4_4UMMA5MajorE0ELSN_0ELNSM_7ScaleInE0ELSO_0EEEEEENS4_6LayoutISC_NS5_IJNSA_ILi0EEESS_SS_EEEEENS5_IJNS4_10UnderscoreESV_SV_EEEEENS4_13SM90_TMA_LOADENS4_14ComposedLayoutINS4_7SwizzleILi3ELi4ELi3EEENS4_18smem_ptr_flag_bitsILi32EEENSR_INS5_IJNSA_ILi8EEESF_EEENS5_IJSF_SB_EEEEEEEvNS4_8identityESY_S18_vS19_EENS_8epilogue10collective18CollectiveEpilogueINS1B_23Sm100TmaWarpSpecializedILi3ELi2ELi16ELb1ELb0EEEJSG_NS5_IJNSR_ISE_SB_EENSR_ISF_SB_EEEEESH_SI_SH_SI_NS1B_6fusion15FusionCallbacksIS1F_NS1J_17LinearCombinationISH_fSH_fLNS_15FloatRoundStyleE2EEESG_S1I_JEEENS4_5SM1004TMEM4LOAD26SM100_TMEM_LOAD_16dp128b8xESY_S18_NS4_17SM75_U32x4_LDSM_NENS4_14SM90_TMA_STOREES18_NS4_17SM90_U32x4_STSM_NENS4_39AutoVectorizingCopyWithAssumedAlignmentILi128EEEEEEvvEEEEvNT_6ParamsE)
        .other          _ZN7cutlass13device_kernelINS_4gemm6kernel13GemmUniversalIN4cute5tupleIJiiiiEEENS1_10collective13CollectiveMmaINS1_35MainloopSm100TmaUmmaWarpSpecializedILi12ELi2ELi4ENS5_IJNS4_1CILi1EEESB_SB_EEEEENS5_IJNSA_ILi64EEESE_NSA_ILi32EEEEEENS_10tfloat32_tENS5_IJlSB_lEEESH_SI_NS4_8TiledMMAINS4_8MMA_AtomIJNS4_17SM100_MMA_TF32_SSISH_SH_fLi64ELi64ELNS4_4UMMA5MajorE0ELSN_0ELNSM_7ScaleInE0ELSO_0EEEEEENS4_6LayoutISC_NS5_IJNSA_ILi0EEESS_SS_EEEEENS5_IJNS4_10UnderscoreESV_SV_EEEEENS4_13SM90_TMA_LOADENS4_14ComposedLayoutINS4_7SwizzleILi3ELi4ELi3EEENS4_18smem_ptr_flag_bitsILi32EEENSR_INS5_IJNSA_ILi8EEESF_EEENS5_IJSF_SB_EEEEEEEvNS4_8identityESY_S18_vS19_EENS_8epilogue10collective18CollectiveEpilogueINS1B_23Sm100TmaWarpSpecializedILi3ELi2ELi16ELb1ELb0EEEJSG_NS5_IJNSR_ISE_SB_EENSR_ISF_SB_EEEEESH_SI_SH_SI_NS1B_6fusion15FusionCallbacksIS1F_NS1J_17LinearCombinationISH_fSH_fLNS_15FloatRoundStyleE2EEESG_S1I_JEEENS4_5SM1004TMEM4LOAD26SM100_TMEM_LOAD_16dp128b8xESY_S18_NS4_17SM75_U32x4_LDSM_NENS4_14SM90_TMA_STOREES18_NS4_17SM90_U32x4_STSM_NENS4_39AutoVectorizingCopyWithAssumedAlignmentILi128EEEEEEvvEEEEvNT_6ParamsE,@"STO_CUDA_ENTRY STV_DEFAULT"
_ZN7cutlass13device_kernelINS_4gemm6kernel13GemmUniversalIN4cute5tupleIJiiiiEEENS1_10collective13CollectiveMmaINS1_35MainloopSm100TmaUmmaWarpSpecializedILi12ELi2ELi4ENS5_IJNS4_1CILi1EEESB_SB_EEEEENS5_IJNSA_ILi64EEESE_NSA_ILi32EEEEEENS_10tfloat32_tENS5_IJlSB_lEEESH_SI_NS4_8TiledMMAINS4_8MMA_AtomIJNS4_17SM100_MMA_TF32_SSISH_SH_fLi64ELi64ELNS4_4UMMA5MajorE0ELSN_0ELNSM_7ScaleInE0ELSO_0EEEEEENS4_6LayoutISC_NS5_IJNSA_ILi0EEESS_SS_EEEEENS5_IJNS4_10UnderscoreESV_SV_EEEEENS4_13SM90_TMA_LOADENS4_14ComposedLayoutINS4_7SwizzleILi3ELi4ELi3EEENS4_18smem_ptr_flag_bitsILi32EEENSR_INS5_IJNSA_ILi8EEESF_EEENS5_IJSF_SB_EEEEEEEvNS4_8identityESY_S18_vS19_EENS_8epilogue10collective18CollectiveEpilogueINS1B_23Sm100TmaWarpSpecializedILi3ELi2ELi16ELb1ELb0EEEJSG_NS5_IJNSR_ISE_SB_EENSR_ISF_SB_EEEEESH_SI_SH_SI_NS1B_6fusion15FusionCallbacksIS1F_NS1J_17LinearCombinationISH_fSH_fLNS_15FloatRoundStyleE2EEESG_S1I_JEEENS4_5SM1004TMEM4LOAD26SM100_TMEM_LOAD_16dp128b8xESY_S18_NS4_17SM75_U32x4_LDSM_NENS4_14SM90_TMA_STOREES18_NS4_17SM90_U32x4_STSM_NENS4_39AutoVectorizingCopyWithAssumedAlignmentILi128EEEEEEvvEEEEvNT_6ParamsE:
[----:B------:R-:W1:Y:S01]  /*0000*/  LDC R1, c[0x0][0x37c] ;  /* 0x0000df00ff017b82 */ /* 0x000e620000000800 */
[----:B------:R-:W2:Y:S01]  /*0010*/  S2R R79, SR_TID.X ;  /* 0x00000000004f7919 */ /* 0x000ea20000002100 */
[----:B------:R-:W3:Y:S01]  /*0020*/  LDCU.64 UR4, c[0x0][0x890] ;  /* 0x00011200ff0477ac */ /* 0x000ee20008000a00 */
[----:B------:R-:W-:Y:S02]  /*0030*/  PRMT R67, RZ, 0x7610, R67 ;  /* 0x00007610ff437816 */ /* 0x000fe40000000043 */
[----:B------:R-:W-:Y:S01]  /*0040*/  ELECT P5, URZ, PT ;  /* 0x0000000000ff782f */ /* 0x000fe200038a0000 */
[----:B------:R-:W4:Y:S01]  /*0050*/  LDCU.64 UR46, c[0x0][0x358] ;  /* 0x00006b00ff2e77ac */ /* 0x000f220008000a00 */
[----:B---3--:R-:W-:-:S04]  /*0060*/  UISETP.NE.U32.AND UP0, UPT, UR4, URZ, UPT ;  /* 0x000000ff0400728c */ /* 0x008fc8000bf05070 */
[----:B------:R-:W-:Y:S01]  /*0070*/  UISETP.NE.AND.EX UP0, UPT, UR5, URZ, UPT, UP0 ;  /* 0x000000ff0500728c */ /* 0x000fe2000bf05300 */
[----:B--2---:R-:W-:-:S05]  /*0080*/  SHF.R.U32.HI R73, RZ, 0x5, R79 ;  /* 0x00000005ff497819 */ /* 0x004fca000001164f */
[----:B------:R-:W2:Y:S02]  /*0090*/  SHFL.IDX PT, R0, R73, RZ, 0x1f ;  /* 0x00001fff49007589 */ /* 0x000ea400000e0000 */
[----:B--2---:R-:W-:Y:S01]  /*00a0*/  R2UR UR8, R0 ;  /* 0x00000000000872ca */ /* 0x004fe200000e0000 */
[----:B-1--4-:R-:W-:-:S14]  /*00b0*/  BRA.U UP0, `(.L_x_0) ;  /* 0x00000001002c7547 */ /* 0x012fdc000b800000 */
[----:B------:R-:W1:Y:S02]  /*00c0*/  LDCU.64 UR6, c[0x0][0x888] ;  /* 0x00011100ff0677ac */ /* 0x000e640008000a00 */
[----:B-1----:R-:W-:-:S04]  /*00d0*/  UISETP.NE.U32.AND UP0, UPT, UR6, URZ, UPT ;  /* 0x000000ff0600728c */ /* 0x002fc8000bf05070 */
[----:B------:R-:W-:-:S09]  /*00e0*/  UISETP.NE.AND.EX UP0, UPT, UR7, URZ, UPT, UP0 ;  /* 0x000000ff0700728c */ /* 0x000fd2000bf05300 */
[----:B------:R-:W-:Y:S05]  /*00f0*/  BRA.U !UP0, `(.L_x_1) ;  /* 0x0000000108107547 */ /* 0x000fea000b800000 */
[----:B------:R-:W1:Y:S02]  /*0100*/  LDC.64 R2, c[0x0][0x888] ;  /* 0x00022200ff027b82 */ /* 0x000e640000000a00 */
[----:B-1----:R1:W5:Y:S01]  /*0110*/  LDG.E R35, desc[UR46][R2.64] ;  /* 0x0000002e02237981 */ /* 0x002362000c1e1900 */
[----:B------:R-:W-:Y:S01]  /*0120*/  HFMA2 R67, -RZ, RZ, 0, 5.9604644775390625e-08 ;  /* 0x00000001ff437431 */ /* 0x000fe200000001ff */
[----:B------:R-:W-:Y:S05]  /*0130*/  BRA `(.L_x_0) ;  /* 0x00000000000c7947 */ /* 0x000fea0003800000 */
.L_x_1:
[----:B------:R-:W1:Y:S01]  /*0140*/  LDCU UR6, c[0x0][0x880] ;  /* 0x00011000ff0677ac */ /* 0x000e620008000800 */
[----:B------:R-:W-:Y:S01]  /*0150*/  HFMA2 R67, -RZ, RZ, 0, 5.9604644775390625e-08 ;  /* 0x00000001ff437431 */ /* 0x000fe200000001ff */
[----:B-1----:R-:W-:-:S07]  /*0160*/  MOV R35, UR6 ;  /* 0x0000000600237c02 */ /* 0x002fce0008000f00 */
.L_x_0:
[----:B------:R-:W2:Y:S02]  /*0170*/  LDCU.64 UR6, c[0x0][0x8b0] ;  /* 0x00011600ff0677ac */ /* 0x000ea40008000a00 */
[----:B--2---:R-:W-:-:S04]  /*0180*/  UISETP.NE.U32.AND UP0, UPT, UR6, URZ, UPT ;  /* 0x000000ff0600728c */ /* 0x004fc8000bf05070 */
[----:B------:R-:W-:-:S09]  /*0190*/  UISETP.NE.AND.EX UP0, UPT, UR7, URZ, UPT, UP0 ;  /* 0x000000ff0700728c */ /* 0x000fd2000bf05300 */
[----:B------:R-:W-:Y:S05]  /*01a0*/  BRA.U UP0, `(.L_x_2) ;  /* 0x0000000100247547 */ /* 0x000fea000b800000 */
[----:B------:R-:W2:Y:S02]  /*01b0*/  LDCU.64 UR6, c[0x0][0x8a8] ;  /* 0x00011500ff0677ac */ /* 0x000ea40008000a00 */
[----:B--2---:R-:W-:-:S04]  /*01c0*/  UISETP.NE.U32.AND UP0, UPT, UR6, URZ, UPT ;  /* 0x000000ff0600728c */ /* 0x004fc8000bf05070 */
[----:B------:R-:W-:-:S09]  /*01d0*/  UISETP.NE.AND.EX UP0, UPT, UR7, URZ, UPT, UP0 ;  /* 0x000000ff0700728c */ /* 0x000fd2000bf05300 */
[----:B------:R-:W-:Y:S05]  /*01e0*/  BRA.U !UP0, `(.L_x_3) ;  /* 0x00000001080c7547 */ /* 0x000fea000b800000 */
[----:B-1----:R-:W1:Y:S02]  /*01f0*/  LDC.64 R2, c[0x0][0x8a8] ;  /* 0x00022a00ff027b82 */ /* 0x002e640000000a00 */
[----:B-1----:R2:W5:Y:S01]  /*0200*/  LDG.E R33, desc[UR46][R2.64] ;  /* 0x0000002e02217981 */ /* 0x002562000c1e1900 */
[----:B------:R-:W-:Y:S05]  /*0210*/  BRA `(.L_x_2) ;  /* 0x0000000000087947 */ /* 0x000fea0003800000 */
.L_x_3:
[----:B------:R-:W2:Y:S02]  /*0220*/  LDCU UR6, c[0x0][0x8a0] ;  /* 0x00011400ff0677ac */ /* 0x000ea40008000800 */
[----:B--2---:R-:W-:Y:S02]  /*0230*/  MOV R33, UR6 ;  /* 0x0000000600217c02 */ /* 0x004fe40008000f00 */
.L_x_2:
[----:B------:R-:W-:Y:S01]  /*0240*/  IMAD.U32 R0, RZ, RZ, UR8 ;  /* 0x00000008ff007e24 */ /* 0x000fe2000f8e00ff */
[----:B------:R-:W-:Y:S04]  /*0250*/  BSSY.RECONVERGENT B0, `(.L_x_4) ;  /* 0x000000c000007945 */ /* 0x000fe80003800200 */
[C---:B------:R-:W-:Y:S02]  /*0260*/  ISETP.NE.OR P1, PT, R0.reuse, 0x1, !P5 ;  /* 0x000000010000780c */ /* 0x040fe40006f25670 */
[----:B------:R-:W-:-:S11]  /*0270*/  ISETP.NE.OR P0, PT, R0, 0x3, !P5 ;  /* 0x000000030000780c */ /* 0x000fd60006f05670 */
[----:B------:R-:W-:Y:S05]  /*0280*/  @P1 BRA `(.L_x_5) ;  /* 0x0000000000201947 */ /* 0x000fea0003800000 */
[----:B------:R-:W3:Y:S02]  /*0290*/  LDCU.64 UR6, c[0x0][0x348] ;  /* 0x00006900ff0677ac */ /* 0x000ee40008000a00 */
[----:B---3--:R-:W-:Y:S02]  /*02a0*/  UIADD3 UR10, UP1, UPT, UR6, 0x80, URZ ;  /* 0x00000080060a7890 */ /* 0x008fe4000ff3e0ff */
[----:B------:R-:W-:Y:S02]  /*02b0*/  UIADD3 UR6, UP0, UPT, UR6, 0x180, URZ ;  /* 0x0000018006067890 */ /* 0x000fe4000ff1e0ff */
[----:B------:R-:W-:Y:S02]  /*02c0*/  UIADD3.X UR11, UPT, UPT, URZ, UR7, URZ, UP1, !UPT ;  /* 0x00000007ff0b7290 */ /* 0x000fe40008ffe4ff */
[----:B------:R-:W-:-:S07]  /*02d0*/  UIADD3.X UR7, UPT, UPT, URZ, UR7, URZ, UP0, !UPT ;  /* 0x00000007ff077290 */ /* 0x000fce00087fe4ff */
[----:B------:R3:W-:Y:S02]  /*02e0*/  UTMACCTL.PF [UR10] ;  /* 0x000000000a0079b9 */ /* 0x0007e40008040000 */
[----:B------:R3:W-:Y:S02]  /*02f0*/  UTMACCTL.PF [UR6] ;  /* 0x00000000060079b9 */ /* 0x0007e40008040000 */
[----:B---3--:R-:W-:Y:S01]  /*0300*/  NOP ;  /* 0x0000000000007918 */ /* 0x008fe20000000000 */
.L_x_5:
[----:B------:R-:W-:Y:S05]  /*0310*/  BSYNC.RECONVERGENT B0 ;  /* 0x0000000000007941 */ /* 0x000fea0003800200 */
.L_x_4:
[----:B------:R-:W-:Y:S04]  /*0320*/  BSSY.RECONVERGENT B0, `(.L_x_6) ;  /* 0x000000a000007945 */ /* 0x000fe80003800200 */
        /* <DEDUP_REMOVED lines=9> */
.L_x_7:
[----:B------:R-:W-:Y:S05]  /*03c0*/  BSYNC.RECONVERGENT B0 ;  /* 0x0000000000007941 */ /* 0x000fea0003800200 */
.L_x_6:
[----:B------:R-:W3:Y:S01]  /*03d0*/  LDCU.64 UR6, c[0x0][0x888] ;  /* 0x00011100ff0677ac */ /* 0x000ee20008000a00 */
[----:B------:R-:W-:Y:S02]  /*03e0*/  UISETP.EQ.U32.AND UP1, UPT, UR4, URZ, UPT ;  /* 0x000000ff0400728c */ /* 0x000fe4000bf22070 */
[----:B------:R-:W-:Y:S02]  /*03f0*/  UPLOP3.LUT UP2, UPT, UPT, UPT, UPT, 0x80, 0x8 ;  /* 0x000000000008789c */ /* 0x000fe40003f4f070 */
[----:B---3--:R-:W-:-:S04]  /*0400*/  UISETP.NE.U32.AND UP0, UPT, UR6, URZ, UPT ;  /* 0x000000ff0600728c */ /* 0x008fc8000bf05070 */
[----:B------:R-:W-:-:S04]  /*0410*/  UISETP.NE.AND.EX UP0, UPT, UR7, URZ, UPT, UP0 ;  /* 0x000000ff0700728c */ /* 0x000fc8000bf05300 */
[----:B------:R-:W-:-:S04]  /*0420*/  UISETP.EQ.OR.EX UP3, UPT, UR5, URZ, !UP0, UP1 ;  /* 0x000000ff0500728c */ /* 0x000fc8000c762710 */
[----:B------:R-:W-:-:S05]  /*0430*/  UP2UR UR53, UPR, URZ, 0x8 ;  /* 0x00000008ff357883 */ /* 0x000fca0008000000 */
[----:B------:R-:W-:Y:S07]  /*0440*/  BRA.U !UP3, `(.L_x_8) ;  /* 0x000000010b207547 */ /* 0x000fee000b800000 */
[----:B------:R-:W-:Y:S01]  /*0450*/  UISETP.NE.U32.AND UP2, UPT, UR4, URZ, UPT ;  /* 0x000000ff0400728c */ /* 0x000fe2000bf45070 */
[----:B-----5:R-:W-:Y:S01]  /*0460*/  FSETP.NEU.AND P0, PT, R35, RZ, PT ;  /* 0x000000ff2300720b */ /* 0x020fe20003f0d000 */
[----:B------:R-:W-:Y:S02]  /*0470*/  USEL UR4, URZ, 0xffffffff, UP0 ;  /* 0xffffffffff047887 */ /* 0x000fe40008000000 */
[----:B------:R-:W-:-:S10]  /*0480*/  UISETP.NE.AND.EX UP2, UPT, UR5, URZ, UPT, UP2 ;  /* 0x000000ff0500728c */ /* 0x000fd4000bf45320 */
[----:B------:R-:W-:Y:S01]  /*0490*/  VOTEU.ANY UP1, P0 ;  /* 0x0000000000ff7886 */ /* 0x000fe20000020100 */
[----:B------:R-:W-:-:S04]  /*04a0*/  @!UP2 USEL UR4, URZ, 0xffffffff, UP1 ;  /* 0xffffffffff04a887 */ /* 0x000fc80008800000 */
[----:B------:R-:W-:-:S04]  /*04b0*/  ULOP3.LUT UR4, UR4, 0x1, URZ, 0xc0, !UPT ;  /* 0x0000000104047892 */ /* 0x000fc8000f8ec0ff */
[----:B------:R-:W-:-:S11]  /*04c0*/  UISETP.NE.U32.AND UP2, UPT, UR4, 0x1, UPT ;  /* 0x000000010400788c */ /* 0x000fd6000bf45070 */
.L_x_8:
[----:B-12---:R-:W1:Y:S01]  /*04d0*/  SHFL.IDX PT, R2, R73, RZ, 0x1f ;  /* 0x00001fff49027589 */ /* 0x006e6200000e0000 */
[----:B------:R-:W-:-:S04]  /*04e0*/  UISETP.NE.AND UP1, UPT, UR8, 0x2, UPT ;  /* 0x000000020800788c */ /* 0x000fc8000bf25270 */
[----:B------:R-:W-:Y:S01]  /*04f0*/  USEL UR6, URZ, 0x1, UP1 ;  /* 0x00000001ff067887 */ /* 0x000fe20008800000 */
[----:B-1----:R-:W-:-:S13]  /*0500*/  ISETP.NE.AND P0, PT, R2, RZ, PT ;  /* 0x000000ff0200720c */ /* 0x002fda0003f05270 */
[----:B------:R-:W-:Y:S05]  /*0510*/  @P0 BRA `(.L_x_9) ;  /* 0x0000000000940947 */ /* 0x000fea0003800000 */
[----:B------:R-:W-:Y:S01]  /*0520*/  ELECT P0, URZ, PT ;  /* 0x0000000000ff782f */ /* 0x000fe20003800000 */
[----:B------:R-:W-:-:S12]  /*0530*/  BSSY.RECONVERGENT B0, `(.L_x_9) ;  /* 0x0000023000007945 */ /* 0x000fd80003800200 */
[----:B------:R-:W-:Y:S05]  /*0540*/  @!P0 BRA `(.L_x_10) ;  /* 0x0000000000848947 */ /* 0x000fea0003800000 */
[----:B------:R-:W1:Y:S01]  /*0550*/  S2UR UR5, SR_CgaCtaId ;  /* 0x00000000000579c3 */ /* 0x000e620000008800 */
[----:B------:R-:W-:Y:S01]  /*0560*/  UMOV UR7, 0x400 ;  /* 0x0000040000077882 */ /* 0x000fe20000000000 */
[----:B------:R-:W-:Y:S02]  /*0570*/  UMOV UR4, 0x1 ;  /* 0x0000000100047882 */ /* 0x000fe40000000000 */
[----:B------:R-:W-:-:S04]  /*0580*/  UIADD3 UR10, UPT, UPT, -UR4, 0x100000, URZ ;  /* 0x00100000040a7890 */ /* 0x000fc8000fffe1ff */
[----:B------:R-:W-:Y:S02]  /*0590*/  USHF.L.U32 UR11, UR10, 0xb, URZ ;  /* 0x0000000b0a0b7899 */ /* 0x000fe400080006ff */
[----:B------:R-:W-:Y:S02]  /*05a0*/  USHF.L.U32 UR10, UR10, 0x1, URZ ;  /* 0x000000010a0a7899 */ /* 0x000fe400080006ff */
[----:B-1----:R-:W-:Y:S01]  /*05b0*/  ULEA UR5, UR5, UR7, 0x18 ;  /* 0x0000000705057291 */ /* 0x002fe2000f8ec0ff */
[----:B------:R-:W1:Y:S11]  /*05c0*/  FENCE.VIEW.ASYNC.S ;  /* 0x00000000000073c6 */ /* 0x000e760000000000 */
[----:B-1----:R1:W2:Y:S01]  /*05d0*/  SYNCS.EXCH.64 URZ, [UR5], UR10 ;  /* 0x0000000a05ff75b2 */ /* 0x0022a20008000100 */
[----:B------:R1:W3:Y:S01]  /*05e0*/  SYNCS.EXCH.64 URZ, [UR5+0x60], UR10 ;  /* 0x0000600a05ff75b2 */ /* 0x0002e20008000100 */
[----:B------:R1:W4:Y:S01]  /*05f0*/  SYNCS.EXCH.64 URZ, [UR5+0x8], UR10 ;  /* 0x0000080a05ff75b2 */ /* 0x0003220008000100 */
[----:B------:R1:W1:Y:S01]  /*0600*/  SYNCS.EXCH.64 URZ, [UR5+0x68], UR10 ;  /* 0x0000680a05ff75b2 */ /* 0x0002620008000100 */
        /* <DEDUP_REMOVED lines=20> */
[----:B--2---:R-:W-:Y:S01]  /*0750*/  NOP ;  /* 0x0000000000007918 */ /* 0x004fe20000000000 */
.L_x_10:
[----:B-1----:R-:W-:Y:S05]  /*0760*/  BSYNC.RECONVERGENT B0 ;  /* 0x0000000000007941 */ /* 0x002fea0003800200 */
.L_x_9:
[----:B------:R-:W1:Y:S01]  /*0770*/  SHFL.IDX PT, R2, R73, RZ, 0x1f ;  /* 0x00001fff49027589 */ /* 0x000e6200000e0000 */
[----:B------:R-:W-:Y:S01]  /*0780*/  NOP ;  /* 0x0000000000007918 */ /* 0x000fe20000000000 */
[----:B-1----:R-:W-:-:S13]  /*0790*/  ISETP.NE.AND P0, PT, R2, 0x1, PT ;  /* 0x000000010200780c */ /* 0x002fda0003f05270 */
[----:B------:R-:W-:Y:S05]  /*07a0*/  @P0 BRA `(.L_x_11) ;  /* 0x0000000000500947 */ /* 0x000fea0003800000 */
[----:B------:R-:W1:Y:S01]  /*07b0*/  S2UR UR7, SR_CgaCtaId ;  /* 0x00000000000779c3 */ /* 0x000e620000008800 */
[----:B------:R-:W-:Y:S01]  /*07c0*/  UMOV UR9, 0x400 ;  /* 0x0000040000097882 */ /* 0x000fe20000000000 */
[----:B------:R-:W-:Y:S01]  /*07d0*/  UMOV UR5, 0x20 ;  /* 0x0000002000057882 */ /* 0x000fe20000000000 */
[----:B------:R-:W-:Y:S01]  /*07e0*/  UMOV UR4, 0x80 ;  /* 0x0000008000047882 */ /* 0x000fe20000000000 */
[----:B------:R-:W-:-:S04]  /*07f0*/  UIADD3 UR10, UPT, UPT, -UR5, 0x100000, URZ ;  /* 0x00100000050a7890 */ /* 0x000fc8000fffe1ff */
[----:B------:R-:W-:Y:S02]  /*0800*/  USHF.L.U32 UR11, UR10, 0xb, URZ ;  /* 0x0000000b0a0b7899 */ /* 0x000fe400080006ff */
[----:B------:R-:W-:Y:S02]  /*0810*/  USHF.L.U32 UR10, UR10, 0x1, URZ ;  /* 0x000000010a0a7899 */ /* 0x000fe400080006ff */
[----:B------:R-:W-:-:S04]  /*0820*/  UIADD3 UR4, UPT, UPT, -UR4, 0x100000, URZ ;  /* 0x0010000004047890 */ /* 0x000fc8000fffe1ff */
[----:B------:R-:W-:Y:S02]  /*0830*/  USHF.L.U32 UR5, UR4, 0xb, URZ ;  /* 0x0000000b04057899 */ /* 0x000fe400080006ff */
[----:B------:R-:W-:Y:S01]  /*0840*/  USHF.L.U32 UR4, UR4, 0x1, URZ ;  /* 0x0000000104047899 */ /* 0x000fe200080006ff */
[----:B------:R-:W-:Y:S01]  /*0850*/  ELECT P0, URZ, PT ;  /* 0x0000000000ff782f */ /* 0x000fe20003800000 */
[----:B-1----:R-:W-:Y:S01]  /*0860*/  ULEA UR7, UR7, UR9, 0x18 ;  /* 0x0000000907077291 */ /* 0x002fe2000f8ec0ff */
[----:B------:R-:W1:Y:S11]  /*0870*/  FENCE.VIEW.ASYNC.S ;  /* 0x00000000000073c6 */ /* 0x000e760000000000 */
[----:B-1----:R1:W2:Y:S01]  /*0880*/  SYNCS.EXCH.64 URZ, [UR7+0xc0], UR10 ;  /* 0x0000c00a07ff75b2 */ /* 0x0022a20008000100 */
[----:B------:R1:W1:Y:S01]  /*0890*/  SYNCS.EXCH.64 URZ, [UR7+0xd8], UR4 ;  /* 0x0000d80407ff75b2 */ /* 0x0002620008000100 */
[----:B------:R1:W1:Y:S01]  /*08a0*/  SYNCS.EXCH.64 URZ, [UR7+0xc8], UR10 ;  /* 0x0000c80a07ff75b2 */ /* 0x0002620008000100 */
[----:B------:R1:W1:Y:S01]  /*08b0*/  SYNCS.EXCH.64 URZ, [UR7+0xe0], UR4 ;  /* 0x0000e00407ff75b2 */ /* 0x0002620008000100 */
[----:B------:R1:W1:Y:S01]  /*08c0*/  SYNCS.EXCH.64 URZ, [UR7+0xd0], UR10 ;  /* 0x0000d00a07ff75b2 */ /* 0x0002620008000100 */
[----:B------:R1:W1:Y:S01]  /*08d0*/  SYNCS.EXCH.64 URZ, [UR7+0xe8], UR4 ;  /* 0x0000e80407ff75b2 */ /* 0x0002620008000100 */
[----:B------:R-:W-:Y:S01]  /*08e0*/  NOP ;  /* 0x0000000000007918 */ /* 0x000fe20000000000 */
.L_x_11:
[----:B------:R-:W3:Y:S01]  /*08f0*/  SHFL.IDX PT, R2, R73, RZ, 0x1f ;  /* 0x00001fff49027589 */ /* 0x000ee200000e0000 */
[----:B------:R-:W-:Y:S01]  /*0900*/  NOP ;  /* 0x0000000000007918 */ /* 0x000fe20000000000 */
[----:B---3--:R-:W-:-:S13]  /*0910*/  ISETP.NE.AND P0, PT, R2, 0x3, PT ;  /* 0x000000030200780c */ /* 0x008fda0003f05270 */
[----:B------:R-:W-:Y:S05]  /*0920*/  @P0 BRA `(.L_x_12) ;  /* 0x0000000000300947 */ /* 0x000fea0003800000 */
[----:B-1----:R-:W1:Y:S01]  /*0930*/  S2UR UR5, SR_CgaCtaId ;  /* 0x00000000000579c3 */ /* 0x002e620000008800 */
[----:B------:R-:W-:Y:S01]  /*0940*/  UMOV UR7, 0x400 ;  /* 0x0000040000077882 */ /* 0x000fe20000000000 */
[----:B------:R-:W-:Y:S01]  /*0950*/  UMOV UR4, 0x20 ;  /* 0x0000002000047882 */ /* 0x000fe20000000000 */
[----:B------:R-:W-:Y:S01]  /*0960*/  ELECT P0, URZ, PT ;  /* 0x0000000000ff782f */ /* 0x000fe20003800000 */
[----:B------:R-:W-:-:S04]  /*0970*/  UIADD3 UR10, UPT, UPT, -UR4, 0x100000, URZ ;  /* 0x00100000040a7890 */ /* 0x000fc8000fffe1ff */
[----:B------:R-:W-:Y:S02]  /*0980*/  USHF.L.U32 UR11, UR10, 0xb, URZ ;  /* 0x0000000b0a0b7899 */ /* 0x000fe400080006ff */
[----:B------:R-:W-:Y:S02]  /*0990*/  USHF.L.U32 UR10, UR10, 0x1, URZ ;  /* 0x000000010a0a7899 */ /* 0x000fe400080006ff */
[----:B-1----:R-:W-:Y:S01]  /*09a0*/  ULEA UR5, UR5, UR7, 0x18 ;  /* 0x0000000705057291 */ /* 0x002fe2000f8ec0ff */
[----:B------:R-:W1:Y:S11]  /*09b0*/  FENCE.VIEW.ASYNC.S ;  /* 0x00000000000073c6 */ /* 0x000e760000000000 */
[----:B-1----:R3:W1:Y:S01]  /*09c0*/  SYNCS.EXCH.64 URZ, [UR5+0xf0], UR10 ;  /* 0x0000f00a05ff75b2 */ /* 0x0026620008000100 */
[----:B------:R3:W1:Y:S02]  /*09d0*/  SYNCS.EXCH.64 URZ, [UR5+0xf8], UR10 ;  /* 0x0000f80a05ff75b2 */ /* 0x0006640008000100 */
[----:B---3--:R-:W-:Y:S01]  /*09e0*/  NOP ;  /* 0x0000000000007918 */ /* 0x008fe20000000000 */
.L_x_12:
[----:B------:R-:W3:Y:S01]  /*09f0*/  SHFL.IDX PT, R2, R73, RZ, 0x1f ;  /* 0x00001fff49027589 */ /* 0x000ee200000e0000 */
[----:B------:R-:W-:Y:S01]  /*0a00*/  NOP ;  /* 0x0000000000007918 */ /* 0x000fe20000000000 */
[----:B---3--:R-:W-:-:S13]  /*0a10*/  ISETP.NE.AND P0, PT, R2, 0x4, PT ;  /* 0x000000040200780c */ /* 0x008fda0003f05270 */
[----:B------:R-:W-:Y:S05]  /*0a20*/  @P0 BRA `(.L_x_13) ;  /* 0x00000000004c0947 */ /* 0x000fea0003800000 */
[----:B-1----:R-:W1:Y:S01]  /*0a30*/  S2UR UR5, SR_CgaCtaId ;  /* 0x00000000000579c3 */ /* 0x002e620000008800 */
[----:B------:R-:W-:Y:S01]  /*0a40*/  UMOV UR9, 0x100 ;  /* 0x0000010000097882 */ /* 0x000fe20000000000 */
[----:B------:R-:W-:Y:S01]  /*0a50*/  UMOV UR7, 0x400 ;  /* 0x0000040000077882 */ /* 0x000fe20000000000 */
[----:B------:R-:W-:Y:S01]  /*0a60*/  USEL UR9, UR9, 0xe0, UP2 ;  /* 0x000000e009097887 */ /* 0x000fe20009000000 */
[----:B------:R-:W-:Y:S01]  /*0a70*/  UMOV UR4, 0x1 ;  /* 0x0000000100047882 */ /* 0x000fe20000000000 */
[----:B------:R-:W-:Y:S01]  /*0a80*/  ELECT P0, URZ, PT ;  /* 0x0000000000ff782f */ /* 0x000fe20003800000 */
[----:B------:R-:W-:-:S04]  /*0a90*/  UIADD3 UR10, UPT, UPT, -UR4, 0x100000, URZ ;  /* 0x00100000040a7890 */ /* 0x000fc8000fffe1ff */
[----:B------:R-:W-:Y:S02]  /*0aa0*/  USHF.L.U32 UR11, UR10, 0xb, URZ ;  /* 0x0000000b0a0b7899 */ /* 0x000fe400080006ff */
[----:B------:R-:W-:Y:S02]  /*0ab0*/  USHF.L.U32 UR10, UR10, 0x1, URZ ;  /* 0x000000010a0a7899 */ /* 0x000fe400080006ff */
[----:B------:R-:W-:-:S04]  /*0ac0*/  UIADD3 UR12, UPT, UPT, -UR9, 0x100000, URZ ;  /* 0x00100000090c7890 */ /* 0x000fc8000fffe1ff */
[----:B------:R-:W-:Y:S02]  /*0ad0*/  USHF.L.U32 UR13, UR12, 0xb, URZ ;  /* 0x0000000b0c0d7899 */ /* 0x000fe400080006ff */
[----:B------:R-:W-:Y:S02]  /*0ae0*/  USHF.L.U32 UR12, UR12, 0x1, URZ ;  /* 0x000000010c0c7899 */ /* 0x000fe400080006ff */
[----:B-1----:R-:W-:Y:S01]  /*0af0*/  ULEA UR5, UR5, UR7, 0x18 ;  /* 0x0000000705057291 */ /* 0x002fe2000f8ec0ff */
[----:B------:R-:W1:Y:S11]  /*0b00*/  FENCE.VIEW.ASYNC.S ;  /* 0x00000000000073c6 */ /* 0x000e760000000000 */
[----:B-1----:R3:W1:Y:S01]  /*0b10*/  SYNCS.EXCH.64 URZ, [UR5+0x100], UR10 ;  /* 0x0001000a05ff75b2 */ /* 0x0026620008000100 */
[----:B------:R3:W1:Y:S01]  /*0b20*/  SYNCS.EXCH.64 URZ, [UR5+0x110], UR12 ;  /* 0x0001100c05ff75b2 */ /* 0x0006620008000100 */
[----:B------:R3:W1:Y:S01]  /*0b30*/  SYNCS.EXCH.64 URZ, [UR5+0x108], UR10 ;  /* 0x0001080a05ff75b2 */ /* 0x0006620008000100 */
[----:B------:R3:W1:Y:S02]  /*0b40*/  SYNCS.EXCH.64 URZ, [UR5+0x118], UR12 ;  /* 0x0001180c05ff75b2 */ /* 0x0006640008000100 */
[----:B---3--:R-:W-:Y:S01]  /*0b50*/  NOP ;  /* 0x0000000000007918 */ /* 0x008fe20000000000 */
.L_x_13:
[----:B------:R-:W3:Y:S01]  /*0b60*/  SHFL.IDX PT, R2, R73, RZ, 0x1f ;  /* 0x00001fff49027589 */ /* 0x000ee200000e0000 */
[----:B------:R-:W-:Y:S01]  /*0b70*/  NOP ;  /* 0x0000000000007918 */ /* 0x000fe20000000000 */
[----:B---3--:R-:W-:-:S13]  /*0b80*/  ISETP.NE.AND P0, PT, R2, 0x5, PT ;  /* 0x000000050200780c */ /* 0x008fda0003f05270 */
[----:B------:R-:W-:Y:S05]  /*0b90*/  @P0 BRA `(.L_x_14) ;  /* 0x0000000000580947 */ /* 0x000fea0003800000 */
[----:B-1----:R-:W1:Y:S01]  /*0ba0*/  S2UR UR7, SR_CgaCtaId ;  /* 0x00000000000779c3 */ /* 0x002e620000008800 */
        /* <DEDUP_REMOVED lines=12> */
[----:B-1----:R3:W1:Y:S01]  /*0c70*/  SYNCS.EXCH.64 URZ, [UR7+0x120], UR10 ;  /* 0x0001200a07ff75b2 */ /* 0x0026620008000100 */
[----:B------:R3:W1:Y:S01]  /*0c80*/  SYNCS.EXCH.64 URZ, [UR7+0x140], UR4 ;  /* 0x0001400407ff75b2 */ /* 0x0006620008000100 */
[----:B------:R3:W1:Y:S01]  /*0c90*/  SYNCS.EXCH.64 URZ, [UR7+0x128], UR10 ;  /* 0x0001280a07ff75b2 */ /* 0x0006620008000100 */
[----:B------:R3:W1:Y:S01]  /*0ca0*/  SYNCS.EXCH.64 URZ, [UR7+0x148], UR4 ;  /* 0x0001480407ff75b2 */ /* 0x0006620008000100 */
[----:B------:R3:W1:Y:S01]  /*0cb0*/  SYNCS.EXCH.64 URZ, [UR7+0x130], UR10 ;  /* 0x0001300a07ff75b2 */ /* 0x0006620008000100 */
[----:B------:R3:W1:Y:S01]  /*0cc0*/  SYNCS.EXCH.64 URZ, [UR7+0x150], UR4 ;  /* 0x0001500407ff75b2 */ /* 0x0006620008000100 */
[----:B------:R3:W1:Y:S01]  /*0cd0*/  SYNCS.EXCH.64 URZ, [UR7+0x138], UR10 ;  /* 0x0001380a07ff75b2 */ /* 0x0006620008000100 */
[----:B------:R3:W1:Y:S02]  /*0ce0*/  SYNCS.EXCH.64 URZ, [UR7+0x158], UR4 ;  /* 0x0001580407ff75b2 */ /* 0x0006640008000100 */
[----:B---3--:R-:W-:Y:S01]  /*0cf0*/  NOP ;  /* 0x0000000000007918 */ /* 0x008fe20000000000 */
.L_x_14:
        /* <DEDUP_REMOVED lines=18> */
.L_x_15:
[----:B-1----:R-:W1:Y:S01]  /*0e20*/  S2UR UR5, SR_CTAID.X ;  /* 0x00000000000579c3 */ /* 0x002e620000002500 */
[----:B------:R-:W-:-:S05]  /*0e30*/  CS2R.32 R68, SR_CgaSize ;  /* 0x0000000000447805 */ /* 0x000fca0000008a00 */
[----:B------:R-:W-:-:S05]  /*0e40*/  IMAD R68, R68, -0xa0, RZ ;  /* 0xffffff6044447824 */ /* 0x000fca00078e02ff */
[----:B------:R-:W-:-:S14]  /*0e50*/  R2UR UR9, R68 ;  /* 0x00000000440972ca */ /* 0x000fdc00000e0000 */
[----:B------:R-:W3:Y:S01]  /*0e60*/  LDCU UR9, c[0x0][UR9+0x2b0] ;  /* 0x00005600090977ac */ /* 0x000ee20008000800 */
[----:B------:R-:W-:Y:S01]  /*0e70*/  NOP ;  /* 0x0000000000007918 */ /* 0x000fe20000000000 */
[----:B------:R-:W-:-:S05]  /*0e80*/  CS2R.32 R68, SR_CgaSize ;  /* 0x0000000000447805 */ /* 0x000fca0000008a00 */
[----:B------:R-:W-:-:S05]  /*0e90*/  IMAD R68, R68, -0xa0, RZ ;  /* 0xffffff6044447824 */ /* 0x000fca00078e02ff */
[----:B------:R-:W-:-:S14]  /*0ea0*/  R2UR UR7, R68 ;  /* 0x00000000440772ca */ /* 0x000fdc00000e0000 */
[----:B------:R-:W2:Y:S01]  /*0eb0*/  LDCU UR7, c[0x0][UR7+0x2b4] ;  /* 0x00005680070777ac */ /* 0x000ea20008000800 */
[----:B------:R-:W4:Y:S08]  /*0ec0*/  S2UR UR4, SR_CTAID.Y ;  /* 0x00000000000479c3 */ /* 0x000f300000002600 */
[----:B------:R-:W2:Y:S01]  /*0ed0*/  LDC R9, c[0x0][0xb24] ;  /* 0x0002c900ff097b82 */ /* 0x000ea20000000800 */
[----:B-1----:R-:W-:-:S02]  /*0ee0*/  I2FP.F32.U32 R4, UR5 ;  /* 0x0000000500047c45 */ /* 0x002fc40008201000 */
[----:B------:R-:W-:-:S05]  /*0ef0*/  CS2R.32 R5, SR_CgaSize ;  /* 0x0000000000057805 */ /* 0x000fca0000008a00 */
[----:B------:R-:W-:-:S06]  /*0f00*/  IMAD R5, R5, -0xa0, RZ ;  /* 0xffffff6005057824 */ /* 0x000fcc00078e02ff */
[----:B------:R-:W1:Y:S01]  /*0f10*/  LDC R5, c[0x0][R5+0x2a0] ;  /* 0x0000a80005057b82 */ /* 0x000e620000000800 */
[----:B------:R-:W-:Y:S01]  /*0f20*/  MOV R21, UR5 ;  /* 0x0000000500157c02 */ /* 0x000fe20008000f00 */
[----:B---3--:R-:W-:Y:S01]  /*0f30*/  FMUL R4, R4, UR9 ;  /* 0x0000000904047c20 */ /* 0x008fe20008400000 */
[----:B----4-:R-:W-:Y:S02]  /*0f40*/  I2FP.F32.U32 R2, UR4 ;  /* 0x0000000400027c45 */ /* 0x010fe40008201000 */
[----:B------:R-:W-:-:S05]  /*0f50*/  CS2R.32 R3, SR_CgaSize ;  /* 0x0000000000037805 */ /* 0x000fca0000008a00 */
[----:B------:R-:W-:-:S06]  /*0f60*/  IMAD R3, R3, -0xa0, RZ ;  /* 0xffffff6003037824 */ /* 0x000fcc00078e02ff */
[----:B------:R-:W3:Y:S01]  /*0f70*/  LDC R3, c[0x0][R3+0x2a4] ;  /* 0x0000a90003037b82 */ /* 0x000ee20000000800 */
[----:B------:R-:W4:Y:S01]  /*0f80*/  F2I.U32.TRUNC.NTZ R68, R4 ;  /* 0x0000000400447305 */ /* 0x000f22000020f000 */
[----:B------:R-:W-:Y:S01]  /*0f90*/  MOV R20, UR4 ;  /* 0x0000000400147c02 */ /* 0x000fe20008000f00 */
[----:B--2---:R-:W-:-:S05]  /*0fa0*/  FMUL R2, R2, UR7 ;  /* 0x0000000702027c20 */ /* 0x004fca0008400000 */
[----:B------:R-:W-:Y:S01]  /*0fb0*/  BAR.SYNC.DEFER_BLOCKING 0x0 ;  /* 0x0000000000007b1d */ /* 0x000fe20000010000 */
[----:B------:R-:W-:-:S05]  /*0fc0*/  ISETP.GE.AND P0, PT, R9, 0x1, PT ;  /* 0x000000010900780c */ /* 0x000fca0003f06270 */
[----:B------:R-:W2:Y:S02]  /*0fd0*/  F2I.U32.TRUNC.NTZ R66, R2 ;  /* 0x0000000200427305 */ /* 0x000ea4000020f000 */
[----:B------:R-:W3:Y:S01]  /*0fe0*/  S2UR UR36, SR_CTAID.Z ;  /* 0x00000000002479c3 */ /* 0x000ee20000002700 */
[----:B----4-:R-:W-:-:S05]  /*0ff0*/  IADD3 R68, PT, PT, -R68, RZ, RZ ;  /* 0x000000ff44447210 */ /* 0x010fca0007ffe1ff */
[----:B-1----:R-:W-:Y:S01]  /*1000*/  IMAD R68, R5, R68, UR5 ;  /* 0x0000000505447e24 */ /* 0x002fe2000f8e0244 */
[----:B--2---:R-:W-:-:S05]  /*1010*/  IADD3 R66, PT, PT, -R66, RZ, RZ ;  /* 0x000000ff42427210 */ /* 0x004fca0007ffe1ff */
[----:B---3--:R-:W-:Y:S01]  /*1020*/  IMAD R66, R3, R66, UR4 ;  /* 0x0000000403427e24 */ /* 0x008fe2000f8e0242 */
[----:B------:R-:W-:Y:S06]  /*1030*/  @!P0 BRA `(.L_x_16) ;  /* 0x0000000000b88947 */ /* 0x000fec0003800000 */
[----:B------:R-:W1:Y:S01]  /*1040*/  LDC.64 R4, c[0x0][0xb18] ;  /* 0x0002c600ff047b82 */ /* 0x000e620000000a00 */
[----:B------:R-:W-:-:S07]  /*1050*/  ISETP.NE.AND P0, PT, R9, 0x1, PT ;  /* 0x000000010900780c */ /* 0x000fce0003f05270 */
[----:B------:R-:W2:Y:S08]  /*1060*/  LDC R10, c[0x0][0xb0c] ;  /* 0x0002c300ff0a7b82 */ /* 0x000eb00000000800 */
[----:B------:R-:W3:Y:S08]  /*1070*/  LDC R11, c[0x0][0x370] ;  /* 0x0000dc00ff0b7b82 */ /* 0x000ef00000000800 */
[----:B------:R-:W4:Y:S01]  /*1080*/  LDC R12, c[0x0][0x374] ;  /* 0x0000dd00ff0c7b82 */ /* 0x000f220000000800 */
[----:B-1----:R-:W-:-:S07]  /*1090*/  ISETP.NE.AND P1, PT, R4, 0x1, PT ;  /* 0x000000010400780c */ /* 0x002fce0003f25270 */
[----:B------:R-:W3:Y:S01]  /*10a0*/  LDC.64 R6, c[0x0][0xb10] ;  /* 0x0002c400ff067b82 */ /* 0x000ee20000000a00 */
[----:B--2---:R-:W-:-:S07]  /*10b0*/  ISETP.NE.AND P2, PT, R10, 0x1, PT ;  /* 0x000000010a00780c */ /* 0x004fce0003f45270 */
[----:B------:R-:W1:Y:S08]  /*10c0*/  LDC R8, c[0x0][0xb20] ;  /* 0x0002c800ff087b82 */ /* 0x000e700000000800 */
[----:B------:R-:W2:Y:S01]  /*10d0*/  LDC.64 R2, c[0x0][0xb28] ;  /* 0x0002ca00ff027b82 */ /* 0x000ea20000000a00 */
[----:B----4-:R-:W-:-:S04]  /*10e0*/  IMAD.HI.U32 R13, R12, R5, RZ ;  /* 0x000000050c0d7227 */ /* 0x010fc800078e00ff */
[----:B------:R-:W-:-:S04]  /*10f0*/  IMAD.HI.U32 R5, R20, R5, RZ ;  /* 0x0000000514057227 */ /* 0x000fc800078e00ff */
[----:B---3--:R-:W-:-:S04]  /*1100*/  IMAD.HI.U32 R14, R11, R6, RZ ;  /* 0x000000060b0e7227 */ /* 0x008fc800078e00ff */
[C---:B------:R-:W-:Y:S01]  /*1110*/  IMAD.HI.U32 R16, R21.reuse, R6, RZ ;  /* 0x0000000615107227 */ /* 0x040fe200078e00ff */
[-C--:B------:R-:W-:Y:S02]  /*1120*/  @P2 SHF.R.U32.HI R11, RZ, R7.reuse, R14 ;  /* 0x00000007ff0b2219 */ /* 0x080fe4000001160e */
[-C--:B-1----:R-:W-:Y:S02]  /*1130*/  @P1 SHF.R.U32.HI R12, RZ, R8.reuse, R13 ;  /* 0x00000008ff0c1219 */ /* 0x082fe4000001160d */
[----:B------:R-:W-:Y:S02]  /*1140*/  SHF.R.U32.HI R5, RZ, R8, R5 ;  /* 0x00000008ff057219 */ /* 0x000fe40000011605 */
[----:B------:R-:W-:Y:S02]  /*1150*/  SHF.R.U32.HI R16, RZ, R7, R16 ;  /* 0x00000007ff107219 */ /* 0x000fe40000011610 */
[----:B------:R-:W-:Y:S01]  /*1160*/  SEL R5, R20, R5, !P1 ;  /* 0x0000000514057207 */ /* 0x000fe20004800000 */
[----:B--2---:R-:W-:Y:S01]  /*1170*/  IMAD.HI.U32 R14, R12, R2, RZ ;  /* 0x000000020c0e7227 */ /* 0x004fe200078e00ff */
[----:B------:R-:W-:-:S02]  /*1180*/  SEL R7, R21, R16, !P2 ;  /* 0x0000001015077207 */ /* 0x000fc40005000000 */
[----:B------:R-:W-:Y:S01]  /*1190*/  IADD3 R13, PT, PT, -R5, RZ, RZ ;  /* 0x000000ff050d7210 */ /* 0x000fe20007ffe1ff */
[----:B------:R-:W-:Y:S01]  /*11a0*/  IMAD.HI.U32 R6, R11, R2, RZ ;  /* 0x000000020b067227 */ /* 0x000fe200078e00ff */
[----:B------:R-:W-:-:S03]  /*11b0*/  @P0 SHF.R.U32.HI R12, RZ, R3, R14 ;  /* 0x00000003ff0c0219 */ /* 0x000fc6000001160e */
[----:B------:R-:W-:Y:S01]  /*11c0*/  IMAD R13, R4, R13, R20 ;  /* 0x0000000d040d7224 */ /* 0x000fe200078e0214 */
[----:B------:R-:W-:Y:S01]  /*11d0*/  @P0 SHF.R.U32.HI R11, RZ, R3, R6 ;  /* 0x00000003ff0b0219 */ /* 0x000fe20000011606 */
[----:B------:R-:W-:-:S04]  /*11e0*/  IMAD R12, R12, R9, RZ ;  /* 0x000000090c0c7224 */ /* 0x000fc800078e02ff */
[----:B------:R-:W-:Y:S01]  /*11f0*/  IMAD R6, R11, R9, RZ ;  /* 0x000000090b067224 */ /* 0x000fe200078e02ff */
[----:B------:R-:W-:-:S04]  /*1200*/  ISETP.GE.AND P1, PT, R5, R12, PT ;  /* 0x0000000c0500720c */ /* 0x000fc80003f26270 */
[----:B------:R-:W-:Y:S01]  /*1210*/  ISETP.GE.OR P1, PT, R7, R6, P1 ;  /* 0x000000060700720c */ /* 0x000fe20000f26670 */
[----:B------:R-:W-:-:S05]  /*1220*/  IMAD.HI.U32 R6, R5, R2, RZ ;  /* 0x0000000205067227 */ /* 0x000fca00078e00ff */
[----:B------:R-:W-:-:S04]  /*1230*/  SHF.R.U32.HI R6, RZ, R3, R6 ;  /* 0x00000003ff067219 */ /* 0x000fc80000011606 */
[----:B------:R-:W-:-:S03]  /*1240*/  SEL R6, R5, R6, !P0 ;  /* 0x0000000605067207 */ /* 0x000fc60004000000 */
[----:B------:R-:W-:Y:S01]  /*1250*/  @!P1 IMAD.HI.U32 R8, R7, R2, RZ ;  /* 0x0000000207089227 */ /* 0x000fe200078e00ff */
[----:B------:R-:W-:-:S04]  /*1260*/  IADD3 R2, PT, PT, -R6, RZ, RZ ;  /* 0x000000ff06027210 */ /* 0x000fc80007ffe1ff */
[----:B------:R-:W-:Y:S01]  /*1270*/  @!P1 SHF.R.U32.HI R8, RZ, R3, R8 ;  /* 0x00000003ff089219 */ /* 0x000fe20000011608 */
[----:B------:R-:W-:-:S03]  /*1280*/  IMAD R2, R9, R2, R5 ;  /* 0x0000000209027224 */ /* 0x000fc600078e0205 */
[----:B------:R-:W-:-:S05]  /*1290*/  @!P1 SEL R3, R7, R8, !P0 ;  /* 0x0000000807039207 */ /* 0x000fca0004000000 */
[--C-:B------:R-:W-:Y:S02]  /*12a0*/  @!P1 IMAD.IADD R6, R6, 0x1, -R3.reuse ;  /* 0x0000000106069824 */ /* 0x100fe400078e0a03 */
[----:B------:R-:W-:Y:S01]  /*12b0*/  @!P1 IMAD R3, R2, R11, R3 ;  /* 0x0000000b02039224 */ /* 0x000fe200078e0203 */
[----:B------:R-:W-:Y:S01]  /*12c0*/  IADD3 R2, PT, PT, -R7, RZ, RZ ;  /* 0x000000ff07027210 */ /* 0x000fe20007ffe1ff */
[----:B------:R-:W-:Y:S02]  /*12d0*/  @!P1 IMAD R5, R6, R9, R7 ;  /* 0x0000000906059224 */ /* 0x000fe400078e0207 */
[----:B------:R-:W-:Y:S02]  /*12e0*/  @!P1 IMAD.MOV.U32 R7, RZ, RZ, R3 ;  /* 0x000000ffff079224 */ /* 0x000fe400078e0003 */
[----:B------:R-:W-:Y:S02]  /*12f0*/  IMAD R2, R10, R2, R21 ;  /* 0x000000020a027224 */ /* 0x000fe400078e0215 */
[----:B------:R-:W-:-:S02]  /*1300*/  IMAD R20, R5, R4, R13 ;  /* 0x0000000405147224 */ /* 0x000fc400078e020d */
[----:B------:R-:W-:Y:S02]  /*1310*/  IMAD R21, R7, R10, R2 ;  /* 0x0000000a07157224 */ /* 0x000fe400078e0202 */
.L_x_16:
[----:B------:R-:W1:Y:S01]  /*1320*/  LDCU UR4, c[0x0][0xb30] ;  /* 0x00016600ff0477ac */ /* 0x000e620008000800 */
[----:B------:R-:W2:Y:S08]  /*1330*/  S2UR UR37, SR_CgaCtaId ;  /* 0x00000000002579c3 */ /* 0x000eb00000008800 */
[----:B------:R-:W3:Y:S01]  /*1340*/  LDC R26, c[0x0][0xb24] ;  /* 0x0002c900ff1a7b82 */ /* 0x000ee20000000800 */
[----:B-1----:R-:W-:-:S09]  /*1350*/  UISETP.NE.AND UP1, UPT, UR4, 0x1, UPT ;  /* 0x000000010400788c */ /* 0x002fd2000bf25270 */
[----:B--2---:R-:W-:Y:S05]  /*1360*/  BRA.U UP1, `(.L_x_17) ;  /* 0x0000000101407547 */ /* 0x004fea000b800000 */
[----:B------:R-:W1:Y:S08]  /*1370*/  LDC.64 R4, c[0x0][0xb10] ;  /* 0x0002c400ff047b82 */ /* 0x000e700000000a00 */
[----:B------:R-:W2:Y:S08]  /*1380*/  LDC.64 R2, c[0x0][0xb18] ;  /* 0x0002c600ff027b82 */ /* 0x000eb00000000a00 */
[----:B------:R-:W4:Y:S08]  /*1390*/  LDC R6, c[0x0][0xb20] ;  /* 0x0002c800ff067b82 */ /* 0x000f300000000800 */
[----:B------:R-:W3:Y:S01]  /*13a0*/  LDC R8, c[0x0][0xb0c] ;  /* 0x0002c300ff087b82 */ /* 0x000ee20000000800 */
[----:B-1----:R-:W-:-:S05]  /*13b0*/  IMAD.HI.U32 R4, R21, R4, RZ ;  /* 0x0000000415047227 */ /* 0x002fca00078e00ff */
[----:B------:R-:W-:Y:S01]  /*13c0*/  SHF.R.U32.HI R4, RZ, R5, R4 ;  /* 0x00000005ff047219 */ /* 0x000fe20000011604 */
[----:B--2---:R-:W-:Y:S01]  /*13d0*/  IMAD.HI.U32 R3, R20, R3, RZ ;  /* 0x0000000314037227 */ /* 0x004fe200078e00ff */
[----:B------:R-:W-:-:S04]  /*13e0*/  ISETP.NE.AND P0, PT, R2, 0x1, PT ;  /* 0x000000010200780c */ /* 0x000fc80003f05270 */
[----:B----4-:R-:W-:-:S04]  /*13f0*/  SHF.R.U32.HI R3, RZ, R6, R3 ;  /* 0x00000006ff037219 */ /* 0x010fc80000011603 */
[----:B------:R-:W-:Y:S02]  /*1400*/  SEL R3, R20, R3, !P0 ;  /* 0x0000000314037207 */ /* 0x000fe40004000000 */
[----:B---3--:R-:W-:-:S04]  /*1410*/  ISETP.NE.AND P1, PT, R8, 0x1, PT ;  /* 0x000000010800780c */ /* 0x008fc80003f25270 */
[----:B------:R-:W-:-:S05]  /*1420*/  SEL R4, R21, R4, !P1 ;  /* 0x0000000415047207 */ /* 0x000fca0004800000 */
[----:B------:R-:W-:Y:S02]  /*1430*/  IMAD.IADD R5, R3, 0x1, -R4 ;  /* 0x0000000103057824 */ /* 0x000fe400078e0a04 */
[----:B------:R-:W-:Y:S02]  /*1440*/  IMAD.IADD R3, R4, 0x1, -R3 ;  /* 0x0000000104037824 */ /* 0x000fe400078e0a03 */
[----:B------:R-:W-:Y:S02]  /*1450*/  IMAD R21, R5, R8, R21 ;  /* 0x0000000805157224 */ /* 0x000fe400078e0215 */
[----:B------:R-:W-:-:S07]  /*1460*/  IMAD R20, R3, R2, R20 ;  /* 0x0000000203147224 */ /* 0x000fce00078e0214 */
.L_x_17:
[----:B------:R-:W-:Y:S01]  /*1470*/  BAR.SYNC.DEFER_BLOCKING 0x0 ;  /* 0x0000000000007b1d */ /* 0x000fe20000010000 */
[----:B------:R-:W-:Y:S01]  /*1480*/  UISETP.NE.AND UP1, UPT, UR8, 0x2, UPT ;  /* 0x000000020800788c */ /* 0x000fe2000bf25270 */
[----:B------:R-:W-:Y:S02]  /*1490*/  ISETP.NE.OR P5, PT, R0, 0x2, !P5 ;  /* 0x000000020000780c */ /* 0x000fe40006fa5670 */
[----:B------:R-:W-:-:S06]  /*14a0*/  LOP3.LUT R2, R79, 0x1f, RZ, 0xc0, !PT ;  /* 0x0000001f4f027812 */ /* 0x000fcc00078ec0ff */
[----:B------:R-:W-:Y:S05]  /*14b0*/  BRA.U UP1, `(.L_x_18) ;  /* 0x0000001501787547 */ /* 0x000fea000b800000 */
[----:B------:R-:W1:Y:S01]  /*14c0*/  LDCU UR13, c[0x0][0x38c] ;  /* 0x00007180ff0d77ac */ /* 0x000e620008000800 */
[----:B------:R-:W2:Y:S01]  /*14d0*/  LDC R9, c[0x0][0x370] ;  /* 0x0000dc00ff097b82 */ /* 0x000ea20000000800 */
[----:B------:R-:W-:Y:S01]  /*14e0*/  PLOP3.LUT P1, PT, PT, PT, UP2, 0x80, 0x8 ;  /* 0x000000000008781c */ /* 0x000fe20003f2f028 */
[----:B------:R-:W-:Y:S01]  /*14f0*/  HFMA2 R12, -RZ, RZ, 0, 0 ;  /* 0x00000000ff0c7431 */ /* 0x000fe200000001ff */
[----:B------:R-:W-:Y:S01]  /*1500*/  ISETP.EQ.OR P4, PT, R2, RZ, P5 ;  /* 0x000000ff0200720c */ /* 0x000fe20002f82670 */
[----:B------:R-:W-:Y:S01]  /*1510*/  IMAD.MOV.U32 R15, RZ, RZ, 0x1 ;  /* 0x00000001ff0f7424 */ /* 0x000fe200078e00ff */
[----:B------:R-:W-:Y:S01]  /*1520*/  PLOP3.LUT P1, PT, P1, PT, PT, 0x8, 0x80 ;  /* 0x000000000080781c */ /* 0x000fe20000f2e170 */
[----:B------:R-:W-:Y:S01]  /*1530*/  IMAD.MOV.U32 R14, RZ, RZ, RZ ;  /* 0x000000ffff0e7224 */ /* 0x000fe200078e00ff */
[----:B------:R-:W-:Y:S01]  /*1540*/  MOV R8, 0x1 ;  /* 0x0000000100087802 */ /* 0x000fe20000000f00 */
[----:B------:R-:W4:Y:S01]  /*1550*/  LDC R0, c[0x0][0x374] ;  /* 0x0000dd00ff007b82 */ /* 0x000f220000000800 */
[----:B------:R-:W-:Y:S01]  /*1560*/  IMAD.MOV.U32 R10, RZ, RZ, RZ ;  /* 0x000000ffff0a7224 */ /* 0x000fe200078e00ff */
[----:B------:R-:W2:Y:S01]  /*1570*/  LDCU.64 UR22, c[0x0][0x348] ;  /* 0x00006900ff1677ac */ /* 0x000ea20008000a00 */
[----:B------:R-:W-:Y:S01]  /*1580*/  UMOV UR6, URZ ;  /* 0x000000ff00067c82 */ /* 0x000fe20008000000 */
[----:B-1----:R-:W-:-:S04]  /*1590*/  UIADD3 UR5, UPT, UPT, UR13, 0x1f, URZ ;  /* 0x0000001f0d057890 */ /* 0x002fc8000fffe0ff */
[----:B------:R-:W-:-:S04]  /*15a0*/  USHF.R.S32.HI UR4, URZ, 0x1f, UR5 ;  /* 0x0000001fff047899 */ /* 0x000fc80008011405 */
[----:B------:R-:W-:-:S04]  /*15b0*/  ULEA.HI UR4, UR4, UR5, URZ, 0x5 ;  /* 0x0000000504047291 */ /* 0x000fc8000f8f28ff */
[----:B------:R-:W-:Y:S02]  /*15c0*/  USHF.R.S32.HI UR15, URZ, 0x5, UR4 ;  /* 0x00000005ff0f7899 */ /* 0x000fe40008011404 */
[----:B------:R-:W-:Y:S02]  /*15d0*/  UIADD3 UR4, UPT, UPT, UR13, -0x1, URZ ;  /* 0xffffffff0d047890 */ /* 0x000fe4000fffe0ff */
[----:B------:R-:W-:Y:S02]  /*15e0*/  UISETP.LT.U32.AND UP0, UPT, UR15, 0xc, UPT ;  /* 0x0000000c0f00788c */ /* 0x000fe4000bf01070 */
[----:B------:R-:W-:Y:S02]  /*15f0*/  UISETP.GE.U32.AND UP1, UPT, UR4, -0x3f, UPT ;  /* 0xffffffc10400788c */ /* 0x000fe4000bf26070 */
[----:B------:R-:W-:Y:S02]  /*1600*/  USEL UR14, UR15, 0xc, UP0 ;  /* 0x0000000c0f0e7887 */ /* 0x000fe40008000000 */
[----:B------:R-:W-:-:S02]  /*1610*/  UIADD3 UR13, UPT, UPT, UR13, 0x3e, URZ ;  /* 0x0000003e0d0d7890 */ /* 0x000fc4000fffe0ff */
[----:B------:R-:W-:Y:S02]  /*1620*/  UIADD3 UR5, UPT, UPT, UR14, -0x1, URZ ;  /* 0xffffffff0e057890 */ /* 0x000fe4000fffe0ff */
[----:B------:R-:W-:-:S03]  /*1630*/  UIADD3 UR7, UPT, UPT, UR15, -UR14, URZ ;  /* 0x8000000e0f077290 */ /* 0x000fc6000fffe0ff */
[----:B------:R-:W-:-:S04]  /*1640*/  @UP1 UIADD3 UR5, UPT, UPT, UR14, URZ, URZ ;  /* 0x000000ff0e051290 */ /* 0x000fc8000fffe0ff */
[----:B--2---:R-:W-:-:S12]  /*1650*/  UIADD3 UR5, UPT, UPT, UR5, 0x1, URZ ;  /* 0x0000000105057890 */ /* 0x004fd8000fffe0ff */
.L_x_36:
[----:B------:R-:W-:Y:S01]  /*1660*/  UISETP.NE.AND UP0, UPT, UR37, URZ, UPT ;  /* 0x000000ff2500728c */ /* 0x000fe2000bf05270 */
[----:B------:R-:W1:Y:S08]  /*1670*/  S2UR UR37, SR_CgaCtaId ;  /* 0x00000000002579c3 */ /* 0x000e700000008800 */
[----:B------:R-:W-:Y:S05]  /*1680*/  BRA.U UP0, `(.L_x_19) ;  /* 0x0000000100347547 */ /* 0x000fea000b800000 */
[----:B------:R-:W2:Y:S01]  /*1690*/  S2R R2, SR_CgaCtaId ;  /* 0x0000000000027919 */ /* 0x000ea20000008800 */
[----:B------:R-:W-:-:S04]  /*16a0*/  MOV R3, 0x400 ;  /* 0x0000040000037802 */ /* 0x000fc80000000f00 */
[----:B--2---:R-:W-:Y:S02]  /*16b0*/  LEA R3, R2, R3, 0x18 ;  /* 0x0000000302037211 */ /* 0x004fe400078ec0ff */
[----:B------:R-:W-:-:S03]  /*16c0*/  SHF.L.U32 R2, R8, 0x1f, RZ ;  /* 0x0000001f08027819 */ /* 0x000fc600000006ff */
[----:B------:R-:W-:-:S04]  /*16d0*/  IMAD R3, R10, 0x8, R3 ;  /* 0x000000080a037824 */ /* 0x000fc800078e0203 */
[----:B------:R-:W2:Y:S02]  /*16e0*/  SYNCS.PHASECHK.TRANS64.TRYWAIT P0, [R3+URZ+0x170], R2 ;  /* 0x00017002030075a7 */ /* 0x000ea400080011ff */
[----:B--2---:R-:W-:Y:S05]  /*16f0*/  @!P0 BRA `(.L_x_20) ;  /* 0x0000005c00bc8947 */ /* 0x004fea0003800000 */
.L_x_124:
[----:B------:R-:W-:Y:S01]  /*1700*/  VIADD R10, R10, 0x1 ;  /* 0x000000010a0a7836 */ /* 0x000fe20000000000 */
[----:B------:R2:W-:Y:S04]  /*1710*/  SYNCS.ARRIVE.TRANS64.A1T0 RZ, [R3+URZ+0x160], RZ ;  /* 0x000160ff03ff79a7 */ /* 0x0005e800081000ff */
[----:B------:R-:W-:-:S04]  /*1720*/  ISETP.NE.AND P0, PT, R10, 0x2, PT ;  /* 0x000000020a00780c */ /* 0x000fc80003f05270 */
[----:B------:R-:W-:Y:S02]  /*1730*/  SEL R10, R10, RZ, P0 ;  /* 0x000000ff0a0a7207 */ /* 0x000fe40000000000 */
[----:B--2---:R-:W-:-:S04]  /*1740*/  SEL R3, RZ, 0x1, P0 ;  /* 0x00000001ff037807 */ /* 0x004fc80000000000 */
[----:B------:R-:W-:-:S07]  /*1750*/  LOP3.LUT R8, R8, R3, RZ, 0x3c, !PT ;  /* 0x0000000308087212 */ /* 0x000fce00078e3cff */
.L_x_19:
[----:B------:R-:W-:Y:S01]  /*1760*/  UMOV UR4, 0x400 ;  /* 0x0000040000047882 */ /* 0x000fe20000000000 */
[----:B------:R-:W-:Y:S01]  /*1770*/  SHF.L.U32 R2, R15, 0x1f, RZ ;  /* 0x0000001f0f027819 */ /* 0x000fe200000006ff */
[----:B-1----:R-:W-:Y:S01]  /*1780*/  ULEA UR4, UR37, UR4, 0x18 ;  /* 0x0000000425047291 */ /* 0x002fe2000f8ec0ff */
[----:B------:R-:W-:Y:S01]  /*1790*/  R2UR UR35, R21 ;  /* 0x00000000152372ca */ /* 0x000fe200000e0000 */
[----:B------:R-:W-:Y:S01]  /*17a0*/  UISETP.GE.U32.AND UP0, UPT, UR13, 0x3f, UPT ;  /* 0x0000003f0d00788c */ /* 0x000fe2000bf06070 */
[----:B------:R-:W-:Y:S01]  /*17b0*/  R2UR UR11, R20 ;  /* 0x00000000140b72ca */ /* 0x000fe200000e0000 */
[----:B------:R-:W-:Y:S01]  /*17c0*/  ULEA UR8, UR6, UR4, 0x3 ;  /* 0x0000000406087291 */ /* 0x000fe2000f8e18ff */
[----:B------:R-:W-:-:S08]  /*17d0*/  UMOV UR24, URZ ;  /* 0x000000ff00187c82 */ /* 0x000fd00008000000 */
[----:B------:R1:W2:Y:S01]  /*17e0*/  SYNCS.PHASECHK.TRANS64.TRYWAIT P0, [UR8+0x60], R2 ;  /* 0x00006002ff0075a7 */ /* 0x0002a20008001108 */
[----:B------:R-:W-:Y:S02]  /*17f0*/  USHF.L.U32 UR35, UR35, 0x6, URZ ;  /* 0x0000000623237899 */ /* 0x000fe400080006ff */
[----:B------:R-:W-:Y:S01]  /*1800*/  USHF.L.U32 UR11, UR11, 0x6, URZ ;  /* 0x000000060b0b7899 */ /* 0x000fe200080006ff */
[----:B------:R-:W-:Y:S11]  /*1810*/  BRA.U !UP0, `(.L_x_21) ;  /* 0x0000000108a47547 */ /* 0x000ff6000b800000 */
[----:B------:R-:W-:Y:S01]  /*1820*/  UMOV UR16, URZ ;  /* 0x000000ff00107c82 */ /* 0x000fe20008000000 */
[----:B------:R-:W-:-:S05]  /*1830*/  UMOV UR17, UR6 ;  /* 0x0000000600117c82 */ /* 0x000fca0008000000 */
.L_x_26:
[----:B-1----:R-:W-:Y:S01]  /*1840*/  ULEA UR33, UR17, UR4, 0x3 ;  /* 0x0000000411217291 */ /* 0x002fe2000f8e18ff */
[----:B--2---:R-:W-:Y:S01]  /*1850*/  @!P5 MOV R3, 0x4000 ;  /* 0x000040000003d802 */ /* 0x004fe20000000f00 */
[----:B--2---:R-:W-:Y:S10]  /*1860*/  @P0 BRA `(.L_x_22) ;  /* 0x00000000000c0947 */ /* 0x004ff40003800000 */
[----:B------:R-:W-:-:S04]  /*1870*/  SHF.L.U32 R5, R15, 0x1f, RZ ;  /* 0x0000001f0f057819 */ /* 0x000fc800000006ff */
[----:B------:R-:W2:Y:S02]  /*1880*/  SYNCS.PHASECHK.TRANS64.TRYWAIT P0, [UR33+0x60], R5 ;  /* 0x00006005ff0075a7 */ /* 0x000ea40008001121 */
[----:B--2---:R-:W-:Y:S05]  /*1890*/  @!P0 BRA `(.L_x_23) ;  /* 0x0000005c00688947 */ /* 0x004fea0003800000 */
.L_x_22:
[----:B------:R2:W-:Y:S01]  /*18a0*/  @!P5 SYNCS.ARRIVE.TRANS64 RZ, [UR33], R3 ;  /* 0x00000003ffffd9a7 */ /* 0x0005e20008000021 */
[----:B------:R-:W-:Y:S04]  /*18b0*/  BSSY.RECONVERGENT B0, `(.L_x_24) ;  /* 0x0000003000007945 */ /* 0x000fe80003800200 */
[----:B------:R-:W-:Y:S05]  /*18c0*/  @P4 BRA `(.L_x_25) ;  /* 0x0000000000044947 */ /* 0x000fea0003800000 */
[----:B------:R-:W-:Y:S05]  /*18d0*/  BPT.TRAP 0x1 ;  /* 0x000000040000795c */ /* 0x000fea0000300000 */
.L_x_25:
[----:B------:R-:W-:Y:S05]  /*18e0*/  BSYNC.RECONVERGENT B0 ;  /* 0x0000000000007941 */ /* 0x000fea0003800200 */
.L_x_24:
[----:B------:R-:W-:Y:S02]  /*18f0*/  UIADD3 UR6, UPT, UPT, UR17, 0x1, URZ ;  /* 0x0000000111067890 */ /* 0x000fe4000fffe0ff */
[----:B------:R-:W-:Y:S02]  /*1900*/  UIADD3 UR26, UP1, UPT, UR22, 0x80, URZ ;  /* 0x00000080161a7890 */ /* 0x000fe4000ff3e0ff */
[----:B------:R-:W-:Y:S02]  /*1910*/  UISETP.NE.AND UP0, UPT, UR6, 0xc, UPT ;  /* 0x0000000c0600788c */ /* 0x000fe4000bf05270 */
[----:B------:R-:W-:Y:S02]  /*1920*/  USHF.L.U32 UR34, UR16, 0x5, URZ ;  /* 0x0000000510227899 */ /* 0x000fe400080006ff */
[----:B------:R-:W-:Y:S02]  /*1930*/  USEL UR9, URZ, 0x1, UP0 ;  /* 0x00000001ff097887 */ /* 0x000fe40008000000 */
[----:B------:R-:W-:-:S02]  /*1940*/  USEL UR6, UR6, URZ, UP0 ;  /* 0x000000ff06067287 */ /* 0x000fc40008000000 */
[----:B------:R-:W-:Y:S02]  /*1950*/  UIADD3 UR20, UP0, UPT, UR22, 0x180, URZ ;  /* 0x0000018016147890 */ /* 0x000fe4000ff1e0ff */
[----:B------:R-:W-:Y:S01]  /*1960*/  ULEA UR8, UR6, UR4, 0x3 ;  /* 0x0000000406087291 */ /* 0x000fe2000f8e18ff */
[----:B------:R-:W-:Y:S01]  /*1970*/  LOP3.LUT R15, R15, UR9, RZ, 0x3c, !PT ;  /* 0x000000090f0f7c12 */ /* 0x000fe2000f8e3cff */
[----:B------:R-:W-:Y:S02]  /*1980*/  UIADD3.X UR27, UPT, UPT, URZ, UR23, URZ, UP1, !UPT ;  /* 0x00000017ff1b7290 */ /* 0x000fe40008ffe4ff */
[----:B------:R-:W-:Y:S01]  /*1990*/  UIADD3.X UR21, UPT, UPT, URZ, UR23, URZ, UP0, !UPT ;  /* 0x00000017ff157290 */ /* 0x000fe200087fe4ff */
[----:B-1----:R-:W-:Y:S01]  /*19a0*/  SHF.L.U32 R2, R15, 0x1f, RZ ;  /* 0x0000001f0f027819 */ /* 0x002fe200000006ff */
[----:B------:R-:W-:Y:S01]  /*19b0*/  UMOV UR18, 0x0 ;  /* 0x0000000000127882 */ /* 0x000fe20000000000 */
[----:B------:R-:W-:Y:S01]  /*19c0*/  UMOV UR19, 0x10000000 ;  /* 0x1000000000137882 */ /* 0x000fe20000000000 */
[----:B------:R-:W-:Y:S01]  /*19d0*/  UMOV UR12, UR36 ;  /* 0x00000024000c7c82 */ /* 0x000fe20008000000 */
[----:B------:R1:W1:Y:S01]  /*19e0*/  SYNCS.PHASECHK.TRANS64.TRYWAIT P0, [UR8+0x60], R2 ;  /* 0x00006002ff0075a7 */ /* 0x0002620008001108 */
[----:B------:R-:W-:Y:S01]  /*19f0*/  ULEA UR8, UR17, UR4, 0xd ;  /* 0x0000000411087291 */ /* 0x000fe2000f8e68ff */
[----:B------:R-:W-:Y:S01]  /*1a00*/  UMOV UR9, UR33 ;  /* 0x0000002100097c82 */ /* 0x000fe20008000000 */
[----:B------:R-:W-:-:S02]  /*1a10*/  UMOV UR10, UR34 ;  /* 0x00000022000a7c82 */ /* 0x000fc40008000000 */
[----:B------:R-:W-:Y:S02]  /*1a20*/  UIADD3 UR32, UPT, UPT, UR8, 0x6800, URZ ;  /* 0x0000680008207890 */ /* 0x000fe4000fffe0ff */
[----:B------:R-:W-:Y:S02]  /*1a30*/  UIADD3 UR8, UPT, UPT, UR8, 0x1e800, URZ ;  /* 0x0001e80008087890 */ /* 0x000fe4000fffe0ff */
[----:B------:R-:W-:Y:S01]  /*1a40*/  UIADD3 UR16, UPT, UPT, UR16, 0x1, URZ ;  /* 0x0000000110107890 */ /* 0x000fe2000fffe0ff */
[----:B------:R-:W-:Y:S01]  /*1a50*/  UMOV UR24, UR5 ;  /* 0x0000000500187c82 */ /* 0x000fe20008000000 */
[----:B------:R-:W-:Y:S02]  /*1a60*/  UMOV UR17, UR6 ;  /* 0x0000000600117c82 */ /* 0x000fe40008000000 */
[----:B------:R-:W-:Y:S01]  /*1a70*/  UISETP.NE.AND UP0, UPT, UR16, UR5, UPT ;  /* 0x000000051000728c */ /* 0x000fe2000bf05270 */
[----:B------:R1:W-:Y:S02]  /*1a80*/  UTMALDG.3D [UR32], [UR26], desc[UR18] ;  /* 0x000012201a0075b4 */ /* 0x0003e40008011000 */
[----:B------:R1:W-:Y:S06]  /*1a90*/  UTMALDG.3D [UR8], [UR20], desc[UR18] ;  /* 0x00001208140075b4 */ /* 0x0003ec0008011000 */
[----:B------:R-:W-:Y:S05]  /*1aa0*/  BRA.U UP0, `(.L_x_26) ;  /* 0xfffffffd00647547 */ /* 0x000fea000b83ffff */
.L_x_21:
[----:B-1----:R-:W-:Y:S01]  /*1ab0*/  ULEA UR8, UR6, UR4, 0x3 ;  /* 0x0000000406087291 */ /* 0x002fe2000f8e18ff */
[----:B------:R-:W-:Y:S01]  /*1ac0*/  SHF.L.U32 R2, R15, 0x1f, RZ ;  /* 0x0000001f0f027819 */ /* 0x000fe200000006ff */
[----:B------:R-:W-:Y:S01]  /*1ad0*/  @!P1 SYNCS.ARRIVE.TRANS64.A1T0 RZ, [UR4+0xf8], RZ ;  /* 0x0000f8ffffff99a7 */ /* 0x000fe20008100004 */
[----:B------:R-:W-:-:S06]  /*1ae0*/  UISETP.GT.AND UP0, UPT, UR15, UR14, UPT ;  /* 0x0000000e0f00728c */ /* 0x000fcc000bf04270 */
[----:B--2---:R1:W2:Y:S03]  /*1af0*/  SYNCS.PHASECHK.TRANS64.TRYWAIT P0, [UR8+0x60], R2 ;  /* 0x00006002ff0075a7 */ /* 0x0042a60008001108 */
[----:B------:R-:W-:Y:S05]  /*1b00*/  BRA.U !UP0, `(.L_x_27) ;  /* 0x0000000108a87547 */ /* 0x000fea000b800000 */
[----:B------:R-:W-:Y:S01]  /*1b10*/  UIADD3 UR21, UPT, UPT, UR7, UR24, URZ ;  /* 0x0000001807157290 */ /* 0x000fe2000fffe0ff */
[----:B------:R-:W-:-:S11]  /*1b20*/  UMOV UR25, UR6 ;  /* 0x0000000600197c82 */ /* 0x000fd60008000000 */
.L_x_32:
[----:B-1----:R-:W-:Y:S01]  /*1b30*/  ULEA UR17, UR25, UR4, 0x3 ;  /* 0x0000000419117291 */ /* 0x002fe2000f8e18ff */
[----:B--2---:R-:W-:Y:S01]  /*1b40*/  @!P5 MOV R3, 0x4000 ;  /* 0x000040000003d802 */ /* 0x004fe20000000f00 */
[----:B--2---:R-:W-:Y:S10]  /*1b50*/  @P0 BRA `(.L_x_28) ;  /* 0x00000000000c0947 */ /* 0x004ff40003800000 */
[----:B------:R-:W-:-:S04]  /*1b60*/  SHF.L.U32 R5, R15, 0x1f, RZ ;  /* 0x0000001f0f057819 */ /* 0x000fc800000006ff */
[----:B------:R-:W2:Y:S02]  /*1b70*/  SYNCS.PHASECHK.TRANS64.TRYWAIT P0, [UR17+0x60], R5 ;  /* 0x00006005ff0075a7 */ /* 0x000ea40008001111 */
[----:B--2---:R-:W-:Y:S05]  /*1b80*/  @!P0 BRA `(.L_x_29) ;  /* 0x0000005800c48947 */ /* 0x004fea0003800000 */
.L_x_28:
[----:B------:R2:W-:Y:S01]  /*1b90*/  @!P5 SYNCS.ARRIVE.TRANS64 RZ, [UR17], R3 ;  /* 0x00000003ffffd9a7 */ /* 0x0005e20008000011 */
[----:B------:R-:W-:Y:S04]  /*1ba0*/  BSSY.RECONVERGENT B0, `(.L_x_30) ;  /* 0x0000003000007945 */ /* 0x000fe80003800200 */
[----:B------:R-:W-:Y:S05]  /*1bb0*/  @P4 BRA `(.L_x_31) ;  /* 0x0000000000044947 */ /* 0x000fea0003800000 */
[----:B------:R-:W-:Y:S05]  /*1bc0*/  BPT.TRAP 0x1 ;  /* 0x000000040000795c */ /* 0x000fea0000300000 */
.L_x_31:
[----:B------:R-:W-:Y:S05]  /*1bd0*/  BSYNC.RECONVERGENT B0 ;  /* 0x0000000000007941 */ /* 0x000fea0003800200 */
.L_x_30:
        /* <DEDUP_REMOVED lines=20> */
[----:B------:R-:W-:Y:S01]  /*1d20*/  UIADD3 UR8, UPT, UPT, UR8, 0x1e800, URZ ;  /* 0x0001e80008087890 */ /* 0x000fe2000fffe0ff */
[----:B------:R-:W-:Y:S01]  /*1d30*/  UMOV UR9, UR17 ;  /* 0x0000001100097c82 */ /* 0x000fe20008000000 */
[----:B------:R-:W-:Y:S01]  /*1d40*/  UMOV UR10, UR18 ;  /* 0x00000012000a7c82 */ /* 0x000fe20008000000 */
[----:B------:R-:W-:Y:S01]  /*1d50*/  UIADD3 UR24, UPT, UPT, UR24, 0x1, URZ ;  /* 0x0000000118187890 */ /* 0x000fe2000fffe0ff */
[----:B------:R-:W-:-:S03]  /*1d60*/  UMOV UR25, UR6 ;  /* 0x0000000600197c82 */ /* 0x000fc60008000000 */
[----:B------:R1:W-:Y:S01]  /*1d70*/  UTMALDG.3D [UR16], [UR30], desc[UR26] ;  /* 0x00001a101e0075b4 */ /* 0x0003e20008011000 */
[----:B------:R-:W-:Y:S01]  /*1d80*/  UISETP.NE.AND UP0, UPT, UR24, UR21, UPT ;  /* 0x000000151800728c */ /* 0x000fe2000bf05270 */
[----:B------:R1:W-:Y:S08]  /*1d90*/  UTMALDG.3D [UR8], [UR28], desc[UR26] ;  /* 0x00001a081c0075b4 */ /* 0x0003f00008011000 */
[----:B------:R-:W-:Y:S05]  /*1da0*/  BRA.U UP0, `(.L_x_32) ;  /* 0xfffffffd00607547 */ /* 0x000fea000b83ffff */
.L_x_27:
[----:B-1----:R-:W-:Y:S01]  /*1db0*/  LEA R2, R14, UR4, 0x3 ;  /* 0x000000040e027c11 */ /* 0x002fe2000f8e18ff */
[----:B------:R-:W-:Y:S01]  /*1dc0*/  NOP ;  /* 0x0000000000007918 */ /* 0x000fe20000000000 */
[----:B--2---:R-:W-:Y:S02]  /*1dd0*/  SHF.L.U32 R3, R12, 0x1f, RZ ;  /* 0x0000001f0c037819 */ /* 0x004fe400000006ff */
[----:B------:R-:W-:Y:S02]  /*1de0*/  LEA R4, R14, UR4, 0x4 ;  /* 0x000000040e047c11 */ /* 0x000fe4000f8e20ff */
[----:B------:R-:W1:Y:S02]  /*1df0*/  SYNCS.PHASECHK.TRANS64.TRYWAIT P0, [R2+URZ+0x100], R3 ;  /* 0x00010003020075a7 */ /* 0x000e6400080011ff */
[----:B-1----:R-:W-:Y:S05]  /*1e00*/  @!P0 BRA `(.L_x_33) ;  /* 0x00000058003c8947 */ /* 0x002fea0003800000 */
.L_x_127:
[----:B------:R-:W2:Y:S01]  /*1e10*/  LDS.128 R4, [R4+0x190] ;  /* 0x0001900004047984 */ /* 0x000ea20000000c00 */
[----:B---3--:R-:W-:Y:S01]  /*1e20*/  ISETP.GE.AND P0, PT, R26, 0x1, PT ;  /* 0x000000011a00780c */ /* 0x008fe20003f06270 */
[----:B-1----:R-:W-:Y:S01]  /*1e30*/  VIADD R2, R2, 0x110 ;  /* 0x0000011002027836 */ /* 0x002fe20000000000 */
[----:B------:R-:W-:Y:S01]  /*1e40*/  @!PT LDS RZ, [RZ] ;  /* 0x00000000fffff984 */ /* 0x000fe20000000800 */
[----:B------:R-:W-:Y:S01]  /*1e50*/  @!PT LDS RZ, [RZ] ;  /* 0x00000000fffff984 */ /* 0x000fe20000000800 */
[----:B------:R-:W-:Y:S01]  /*1e60*/  @!PT LDS RZ, [RZ] ;  /* 0x00000000fffff984 */ /* 0x000fe20000000800 */
[----:B------:R-:W-:Y:S01]  /*1e70*/  @!PT LDS RZ, [RZ] ;  /* 0x00000000fffff984 */ /* 0x000fe20000000800 */
[----:B------:R1:W-:Y:S06]  /*1e80*/  MEMBAR.ALL.CTA ;  /* 0x0000000000007992 */ /* 0x0003ec0000008000 */
[----:B-1----:R-:W1:Y:S01]  /*1e90*/  FENCE.VIEW.ASYNC.S ;  /* 0x00000000000073c6 */ /* 0x002e620000000000 */
[----:B------:R-:W-:-:S04]  /*1ea0*/  PRMT R2, RZ, 0x654, R2 ;  /* 0x00000654ff027816 */ /* 0x000fc80000000002 */
[----:B-1----:R1:W-:Y:S01]  /*1eb0*/  SYNCS.ARRIVE.TRANS64.RED.A1T0 RZ, [R2+URZ], RZ ;  /* 0x000000ff02ff79a7 */ /* 0x0023e200081004ff */
[----:B--2---:R-:W-:-:S13]  /*1ec0*/  LOP3.LUT P2, RZ, R6, 0x1, RZ, 0xc0, !PT ;  /* 0x0000000106ff7812 */ /* 0x004fda000784c0ff */
[----:B------:R-:W-:Y:S01]  /*1ed0*/  @P2 SHF.R.U32.HI R3, RZ, 0x10, R5 ;  /* 0x00000010ff032819 */ /* 0x000fe20000011605 */
[----:B------:R-:W-:Y:S01]  /*1ee0*/  VOTEU.ANY UP0, P2 ;  /* 0x0000000000ff7886 */ /* 0x000fe20001000100 */
[----:B------:R-:W-:Y:S02]  /*1ef0*/  @P2 MOV R13, R4 ;  /* 0x00000004000d2202 */ /* 0x000fe40000000f00 */
[----:B------:R-:W-:Y:S02]  /*1f00*/  @P2 R2UR.BROADCAST UR8, R3 ;  /* 0x00000000030822ca */ /* 0x000fe400008e0000 */
[----:B------:R-:W-:-:S11]  /*1f10*/  @P2 LOP3.LUT R11, R5, 0xffff, RZ, 0xc0, !PT ;  /* 0x0000ffff050b2812 */ /* 0x000fd600078ec0ff */
[----:B------:R-:W-:Y:S01]  /*1f20*/  @UP0 UMOV UR36, UR8 ;  /* 0x0000000800240c82 */ /* 0x000fe20008000000 */
[----:B-1----:R-:W-:Y:S05]  /*1f30*/  @!P0 BRA `(.L_x_34) ;  /* 0x0000000000b88947 */ /* 0x002fea0003800000 */
[----:B------:R-:W4:Y:S01]  /*1f40*/  LDC.64 R4, c[0x0][0xb18] ;  /* 0x0002c600ff047b82 */ /* 0x000f220000000a00 */
[----:B------:R-:W-:-:S07]  /*1f50*/  ISETP.NE.AND P3, PT, R26, 0x1, PT ;  /* 0x000000011a00780c */ /* 0x000fce0003f65270 */
[----:B------:R-:W1:Y:S08]  /*1f60*/  LDC.64 R6, c[0x0][0xb10] ;  /* 0x0002c400ff067b82 */ /* 0x000e700000000a00 */
[----:B------:R-:W2:Y:S08]  /*1f70*/  LDC R16, c[0x0][0xb20] ;  /* 0x0002c800ff107b82 */ /* 0x000eb00000000800 */
[----:B------:R-:W3:Y:S01]  /*1f80*/  LDC R18, c[0x0][0xb0c] ;  /* 0x0002c300ff127b82 */ /* 0x000ee20000000800 */
[----:B----4-:R-:W-:Y:S01]  /*1f90*/  IMAD.HI.U32 R17, R0, R5, RZ ;  /* 0x0000000500117227 */ /* 0x010fe200078e00ff */
[----:B------:R-:W-:-:S03]  /*1fa0*/  ISETP.NE.AND P0, PT, R4, 0x1, PT ;  /* 0x000000010400780c */ /* 0x000fc60003f05270 */
[----:B------:R-:W-:-:S03]  /*1fb0*/  IMAD.HI.U32 R5, R11, R5, RZ ;  /* 0x000000050b057227 */ /* 0x000fc600078e00ff */
[----:B------:R-:W4:Y:S01]  /*1fc0*/  LDC.64 R2, c[0x0][0xb28] ;  /* 0x0002ca00ff027b82 */ /* 0x000f220000000a00 */
[----:B-1----:R-:W-:-:S04]  /*1fd0*/  IMAD.HI.U32 R20, R9, R6, RZ ;  /* 0x0000000609147227 */ /* 0x002fc800078e00ff */
[----:B------:R-:W-:Y:S01]  /*1fe0*/  IMAD.HI.U32 R22, R13, R6, RZ ;  /* 0x000000060d167227 */ /* 0x000fe200078e00ff */
[----:B------:R-:W-:Y:S02]  /*1ff0*/  SHF.R.U32.HI R20, RZ, R7, R20 ;  /* 0x00000007ff147219 */ /* 0x000fe40000011614 */
[-C--:B--2---:R-:W-:Y:S02]  /*2000*/  SHF.R.U32.HI R17, RZ, R16.reuse, R17 ;  /* 0x00000010ff117219 */ /* 0x084fe40000011611 */
[----:B------:R-:W-:Y:S02]  /*2010*/  SHF.R.U32.HI R16, RZ, R16, R5 ;  /* 0x00000010ff107219 */ /* 0x000fe40000011605 */
[----:B------:R-:W-:Y:S02]  /*2020*/  SEL R17, R0, R17, !P0 ;  /* 0x0000001100117207 */ /* 0x000fe40004000000 */
[----:B------:R-:W-:Y:S02]  /*2030*/  SHF.R.U32.HI R22, RZ, R7, R22 ;  /* 0x00000007ff167219 */ /* 0x000fe40000011616 */
[----:B---3--:R-:W-:-:S02]  /*2040*/  ISETP.NE.AND P1, PT, R18, 0x1, PT ;  /* 0x000000011200780c */ /* 0x008fc40003f25270 */
[----:B------:R-:W-:Y:S02]  /*2050*/  SEL R5, R11, R16, !P0 ;  /* 0x000000100b057207 */ /* 0x000fe40004000000 */
[----:B------:R-:W-:Y:S02]  /*2060*/  SEL R19, R9, R20, !P1 ;  /* 0x0000001409137207 */ /* 0x000fe40004800000 */
[----:B------:R-:W-:Y:S01]  /*2070*/  SEL R7, R13, R22, !P1 ;  /* 0x000000160d077207 */ /* 0x000fe20004800000 */
[----:B----4-:R-:W-:-:S04]  /*2080*/  IMAD.HI.U32 R20, R17, R2, RZ ;  /* 0x0000000211147227 */ /* 0x010fc800078e00ff */
[----:B------:R-:W-:Y:S01]  /*2090*/  IMAD.HI.U32 R6, R19, R2, RZ ;  /* 0x0000000213067227 */ /* 0x000fe200078e00ff */
[----:B------:R-:W-:-:S04]  /*20a0*/  @P3 SHF.R.U32.HI R17, RZ, R3, R20 ;  /* 0x00000003ff113219 */ /* 0x000fc80000011614 */
        /* <DEDUP_REMOVED lines=8> */
[----:B------:R-:W-:-:S04]  /*2130*/  @!P0 IMAD.HI.U32 R16, R7, R2, RZ ;  /* 0x0000000207108227 */ /* 0x000fc800078e00ff */
[----:B------:R-:W-:Y:S01]  /*2140*/  IMAD.MOV R2, RZ, RZ, -R6 ;  /* 0x000000ffff027224 */ /* 0x000fe200078e0a06 */
[----:B------:R-:W-:-:S03]  /*2150*/  @!P0 SHF.R.U32.HI R16, RZ, R3, R16 ;  /* 0x00000003ff108219 */ /* 0x000fc60000011610 */
[----:B------:R-:W-:Y:S01]  /*2160*/  IMAD R2, R26, R2, R5 ;  /* 0x000000021a027224 */ /* 0x000fe200078e0205 */
[----:B------:R-:W-:Y:S02]  /*2170*/  @!P0 SEL R3, R7, R16, !P3 ;  /* 0x0000001007038207 */ /* 0x000fe40005800000 */
[----:B------:R-:W-:-:S03]  /*2180*/  IADD3 R16, PT, PT, -R5, RZ, RZ ;  /* 0x000000ff05107210 */ /* 0x000fc60007ffe1ff */
[--C-:B------:R-:W-:Y:S02]  /*2190*/  @!P0 IMAD.IADD R6, R6, 0x1, -R3.reuse ;  /* 0x0000000106068824 */ /* 0x100fe400078e0a03 */
[----:B------:R-:W-:Y:S01]  /*21a0*/  @!P0 IMAD R3, R2, R19, R3 ;  /* 0x0000001302038224 */ /* 0x000fe200078e0203 */
[----:B------:R-:W-:Y:S01]  /*21b0*/  IADD3 R2, PT, PT, -R7, RZ, RZ ;  /* 0x000000ff07027210 */ /* 0x000fe20007ffe1ff */
[----:B------:R-:W-:Y:S02]  /*21c0*/  @!P0 IMAD R5, R26, R6, R7 ;  /* 0x000000061a058224 */ /* 0x000fe400078e0207 */
[----:B------:R-:W-:Y:S02]  /*21d0*/  IMAD R11, R4, R16, R11 ;  /* 0x00000010040b7224 */ /* 0x000fe400078e020b */
[----:B------:R-:W-:Y:S02]  /*21e0*/  @!P0 IMAD.MOV.U32 R7, RZ, RZ, R3 ;  /* 0x000000ffff078224 */ /* 0x000fe400078e0003 */
[----:B------:R-:W-:-:S02]  /*21f0*/  IMAD R2, R18, R2, R13 ;  /* 0x0000000212027224 */ /* 0x000fc400078e020d */
[----:B------:R-:W-:Y:S02]  /*2200*/  IMAD R11, R5, R4, R11 ;  /* 0x00000004050b7224 */ /* 0x000fe400078e020b */
[----:B------:R-:W-:Y:S02]  /*2210*/  IMAD R13, R7, R18, R2 ;  /* 0x00000012070d7224 */ /* 0x000fe400078e0202 */
.L_x_34:
[----:B------:R-:W1:Y:S02]  /*2220*/  LDCU UR8, c[0x0][0xb30] ;  /* 0x00016600ff0877ac */ /* 0x000e640008000800 */
[----:B-1----:R-:W-:-:S09]  /*2230*/  UISETP.NE.AND UP0, UPT, UR8, 0x1, UPT ;  /* 0x000000010800788c */ /* 0x002fd2000bf05270 */
[----:B------:R-:W-:Y:S05]  /*2240*/  BRA.U UP0, `(.L_x_35) ;  /* 0x0000000100407547 */ /* 0x000fea000b800000 */
[----:B------:R-:W1:Y:S08]  /*2250*/  LDC.64 R4, c[0x0][0xb10] ;  /* 0x0002c400ff047b82 */ /* 0x000e700000000a00 */
[----:B------:R-:W2:Y:S08]  /*2260*/  LDC.64 R2, c[0x0][0xb18] ;  /* 0x0002c600ff027b82 */ /* 0x000eb00000000a00 */
[----:B------:R-:W3:Y:S08]  /*2270*/  LDC R6, c[0x0][0xb20] ;  /* 0x0002c800ff067b82 */ /* 0x000ef00000000800 */
[----:B------:R-:W4:Y:S01]  /*2280*/  LDC R16, c[0x0][0xb0c] ;  /* 0x0002c300ff107b82 */ /* 0x000f220000000800 */
[----:B-1----:R-:W-:-:S05]  /*2290*/  IMAD.HI.U32 R4, R13, R4, RZ ;  /* 0x000000040d047227 */ /* 0x002fca00078e00ff */
[----:B------:R-:W-:Y:S01]  /*22a0*/  SHF.R.U32.HI R4, RZ, R5, R4 ;  /* 0x00000005ff047219 */ /* 0x000fe20000011604 */
[----:B--2---:R-:W-:Y:S01]  /*22b0*/  IMAD.HI.U32 R3, R11, R3, RZ ;  /* 0x000000030b037227 */ /* 0x004fe200078e00ff */
[----:B------:R-:W-:-:S04]  /*22c0*/  ISETP.NE.AND P0, PT, R2, 0x1, PT ;  /* 0x000000010200780c */ /* 0x000fc80003f05270 */
[----:B---3--:R-:W-:-:S04]  /*22d0*/  SHF.R.U32.HI R6, RZ, R6, R3 ;  /* 0x00000006ff067219 */ /* 0x008fc80000011603 */
[----:B------:R-:W-:Y:S02]  /*22e0*/  SEL R3, R11, R6, !P0 ;  /* 0x000000060b037207 */ /* 0x000fe40004000000 */
[----:B----4-:R-:W-:-:S04]  /*22f0*/  ISETP.NE.AND P1, PT, R16, 0x1, PT ;  /* 0x000000011000780c */ /* 0x010fc80003f25270 */
[----:B------:R-:W-:-:S05]  /*2300*/  SEL R4, R13, R4, !P1 ;  /* 0x000000040d047207 */ /* 0x000fca0004800000 */
[----:B------:R-:W-:Y:S02]  /*2310*/  IMAD.IADD R5, R3, 0x1, -R4 ;  /* 0x0000000103057824 */ /* 0x000fe400078e0a04 */
[----:B------:R-:W-:Y:S02]  /*2320*/  IMAD.IADD R3, R4, 0x1, -R3 ;  /* 0x0000000104037824 */ /* 0x000fe400078e0a03 */
[----:B------:R-:W-:Y:S02]  /*2330*/  IMAD R13, R5, R16, R13 ;  /* 0x00000010050d7224 */ /* 0x000fe400078e020d */
[----:B------:R-:W-:-:S07]  /*2340*/  IMAD R11, R3, R2, R11 ;  /* 0x00000002030b7224 */ /* 0x000fce00078e020b */
.L_x_35:
[----:B------:R-:W-:Y:S01]  /*2350*/  VIADD R14, R14, 0x1 ;  /* 0x000000010e0e7836 */ /* 0x000fe20000000000 */
[----:B------:R-:W-:Y:S01]  /*2360*/  PLOP3.LUT P1, PT, PT, PT, PT, 0x80, 0x8 ;  /* 0x000000000008781c */ /* 0x000fe20003f2f070 */
[----:B------:R-:W-:Y:S02]  /*2370*/  IMAD.IADD R21, R13, 0x1, R68 ;  /* 0x000000010d157824 */ /* 0x000fe400078e0244 */
[----:B------:R-:W-:Y:S01]  /*2380*/  IMAD.IADD R20, R11, 0x1, R66 ;  /* 0x000000010b147824 */ /* 0x000fe200078e0242 */
[----:B------:R-:W-:-:S04]  /*2390*/  ISETP.NE.AND P0, PT, R14, 0x2, PT ;  /* 0x000000020e00780c */ /* 0x000fc80003f05270 */
[----:B------:R-:W-:Y:S02]  /*23a0*/  SEL R3, RZ, 0x1, P0 ;  /* 0x00000001ff037807 */ /* 0x000fe40000000000 */
[----:B------:R-:W-:Y:S02]  /*23b0*/  SEL R14, R14, RZ, P0 ;  /* 0x000000ff0e0e7207 */ /* 0x000fe40000000000 */
[----:B------:R-:W-:Y:S01]  /*23c0*/  LOP3.LUT R12, R12, R3, RZ, 0x3c, !PT ;  /* 0x000000030c0c7212 */ /* 0x000fe200078e3cff */
[----:B------:R-:W-:Y:S06]  /*23d0*/  @P2 BRA `(.L_x_36) ;  /* 0xfffffff000a02947 */ /* 0x000fec000383ffff */
[----:B------:R-:W-:Y:S01]  /*23e0*/  UIADD3 UR4, UPT, UPT, UR4, 0x60, URZ ;  /* 0x0000006004047890 */ /* 0x000fe2000fffe0ff */
[----:B------:R-:W-:-:S03]  /*23f0*/  SHF.L.U32 R3, R15, 0x1f, RZ ;  /* 0x0000001f0f037819 */ /* 0x000fc600000006ff */
[----:B------:R-:W-:-:S09]  /*2400*/  ULEA UR5, UR6, UR4, 0x3 ;  /* 0x0000000406057291 */ /* 0x000fd2000f8e18ff */
[----:B------:R-:W1:Y:S02]  /*2410*/  SYNCS.PHASECHK.TRANS64.TRYWAIT P0, [UR5], R3 ;  /* 0x00000003ff0075a7 */ /* 0x000e640008001105 */
[----:B-1----:R-:W-:Y:S05]  /*2420*/  @!P0 BRA `(.L_x_37) ;  /* 0x0000005000c88947 */ /* 0x002fea0003800000 */
.L_x_129:
[----:B------:R-:W-:-:S04]  /*2430*/  UIADD3 UR6, UPT, UPT, UR6, 0x1, URZ ;  /* 0x0000000106067890 */ /* 0x000fc8000fffe0ff */
[----:B------:R-:W-:-:S04]  /*2440*/  UISETP.NE.AND UP0, UPT, UR6, 0xc, UPT ;  /* 0x0000000c0600788c */ /* 0x000fc8000bf05270 */
[----:B------:R-:W-:Y:S02]  /*2450*/  USEL UR7, URZ, 0x1, UP0 ;  /* 0x00000001ff077887 */ /* 0x000fe40008000000 */
[----:B------:R-:W-:-:S04]  /*2460*/  USEL UR6, UR6, URZ, UP0 ;  /* 0x000000ff06067287 */ /* 0x000fc80008000000 */
[----:B------:R-:W-:Y:S01]  /*2470*/  ULEA UR5, UR6, UR4, 0x3 ;  /* 0x0000000406057291 */ /* 0x000fe2000f8e18ff */
[----:B------:R-:W-:-:S04]  /*2480*/  LOP3.LUT R2, R15, UR7, RZ, 0x3c, !PT ;  /* 0x000000070f027c12 */ /* 0x000fc8000f8e3cff */
[----:B-1----:R-:W-:-:S04]  /*2490*/  SHF.L.U32 R3, R2, 0x1f, RZ ;  /* 0x0000001f02037819 */ /* 0x002fc800000006ff */
[----:B------:R-:W1:Y:S02]  /*24a0*/  SYNCS.PHASECHK.TRANS64.TRYWAIT P0, [UR5], R3 ;  /* 0x00000003ff0075a7 */ /* 0x000e640008001105 */
[----:B-1----:R-:W-:Y:S05]  /*24b0*/  @!P0 BRA `(.L_x_38) ;  /* 0x0000005000bc8947 */ /* 0x002fea0003800000 */
.L_x_131:
        /* <DEDUP_REMOVED lines=9> */
.L_x_133:
        /* <DEDUP_REMOVED lines=9> */
.L_x_135:
        /* <DEDUP_REMOVED lines=9> */
.L_x_137:
        /* <DEDUP_REMOVED lines=9> */
.L_x_139:
        /* <DEDUP_REMOVED lines=9> */
.L_x_141:
        /* <DEDUP_REMOVED lines=9> */
.L_x_143:
        /* <DEDUP_REMOVED lines=9> */
.L_x_145:
        /* <DEDUP_REMOVED lines=9> */
.L_x_147:
        /* <DEDUP_REMOVED lines=9> */
.L_x_149:
[----:B------:R-:W-:-:S04]  /*29d0*/  UIADD3 UR6, UPT, UPT, UR6, 0x1, URZ ;  /* 0x0000000106067890 */ /* 0x000fc8000fffe0ff */
[----:B------:R-:W-:-:S04]  /*29e0*/  UISETP.NE.AND UP0, UPT, UR6, 0xc, UPT ;  /* 0x0000000c0600788c */ /* 0x000fc8000bf05270 */
[----:B------:R-:W-:Y:S02]  /*29f0*/  USEL UR5, URZ, 0x1, UP0 ;  /* 0x00000001ff057887 */ /* 0x000fe40008000000 */
[----:B------:R-:W-:-:S04]  /*2a00*/  USEL UR6, UR6, URZ, UP0 ;  /* 0x000000ff06067287 */ /* 0x000fc80008000000 */
[----:B------:R-:W-:Y:S01]  /*2a10*/  ULEA UR6, UR6, UR4, 0x3 ;  /* 0x0000000406067291 */ /* 0x000fe2000f8e18ff */
[----:B-1----:R-:W-:-:S04]  /*2a20*/  LOP3.LUT R3, R2, UR5, RZ, 0x3c, !PT ;  /* 0x0000000502037c12 */ /* 0x002fc8000f8e3cff */
[----:B------:R-:W-:Y:S01]  /*2a30*/  SHF.L.U32 R3, R3, 0x1f, RZ ;  /* 0x0000001f03037819 */ /* 0x000fe200000006ff */
[----:B----4-:R-:W-:-:S07]  /*2a40*/  IMAD.U32 R0, RZ, RZ, UR6 ;  /* 0x00000006ff007e24 */ /* 0x010fce000f8e00ff */
.L_x_48:
[----:B-1----:R1:W2:Y:S02]  /*2a50*/  SYNCS.PHASECHK.TRANS64.TRYWAIT P0, [R0+URZ], R3 ;  /* 0x00000003000075a7 */ /* 0x0022a400080011ff */
[----:B--2---:R-:W-:Y:S05]  /*2a60*/  @!P0 NANOSLEEP.SYNCS 0x989680 ;  /* 0x009896800000895d */ /* 0x004fea0003900000 */
[----:B------:R-:W2:Y:S02]  /*2a70*/  @!P0 SYNCS.PHASECHK.TRANS64 P0, [R0+URZ], R3 ;  /* 0x00000003000085a7 */ /* 0x000ea400080010ff */
[----:B--2---:R-:W-:Y:S05]  /*2a80*/  @P0 EXIT ;  /* 0x000000000000094d */ /* 0x004fea0003800000 */
[----:B------:R-:W-:Y:S05]  /*2a90*/  BRA `(.L_x_48) ;  /* 0xfffffffc00ec7947 */ /* 0x000fea000383ffff */
.L_x_18:
[----:B------:R-:W-:-:S04]  /*2aa0*/  UISETP.NE.AND UP1, UPT, UR37, URZ, UPT ;  /* 0x000000ff2500728c */ /* 0x000fc8000bf25270 */
[----:B------:R-:W-:-:S09]  /*2ab0*/  UISETP.NE.OR UP1, UPT, UR8, 0x1, UP1 ;  /* 0x000000010800788c */ /* 0x000fd20008f25670 */
[----:B------:R-:W-:Y:S05]  /*2ac0*/  BRA.U UP1, `(.L_x_49) ;  /* 0x0000000501487547 */ /* 0x000fea000b800000 */
[----:B------:R-:W-:Y:S01]  /*2ad0*/  ISETP.NE.AND P2, PT, R2, RZ, PT ;  /* 0x000000ff0200720c */ /* 0x000fe20003f45270 */
[----:B------:R-:W-:Y:S01]  /*2ae0*/  IMAD.MOV.U32 R12, RZ, RZ, 0x1 ;  /* 0x00000001ff0c7424 */ /* 0x000fe200078e00ff */
[----:B------:R-:W-:Y:S02]  /*2af0*/  CS2R R10, SRZ ;  /* 0x00000000000a7805 */ /* 0x000fe4000001ff00 */
[----:B------:R-:W-:Y:S01]  /*2b00*/  CS2R R8, SRZ ;  /* 0x0000000000087805 */ /* 0x000fe2000001ff00 */
[----:B------:R-:W-:Y:S01]  /*2b10*/  UMOV UR4, 0x400 ;  /* 0x0000040000047882 */ /* 0x000fe20000000000 */
[----:B------:R-:W-:Y:S01]  /*2b20*/  UMOV UR6, URZ ;  /* 0x000000ff00067c82 */ /* 0x000fe20008000000 */
[----:B------:R-:W-:-:S12]  /*2b30*/  ULEA UR37, UR37, UR4, 0x18 ;  /* 0x0000000425257291 */ /* 0x000fd8000f8ec0ff */
.L_x_53:
[----:B------:R-:W-:Y:S02]  /*2b40*/  LEA R0, R8, UR37, 0x3 ;  /* 0x0000002508007c11 */ /* 0x000fe4000f8e18ff */
[----:B------:R-:W-:-:S03]  /*2b50*/  SHF.L.U32 R5, R9, 0x1f, RZ ;  /* 0x0000001f09057819 */ /* 0x000fc600000006ff */
[----:B------:R-:W-:Y:S01]  /*2b60*/  VIADD R4, R0, 0x170 ;  /* 0x0000017000047836 */ /* 0x000fe20000000000 */
[----:B------:R-:W1:Y:S02]  /*2b70*/  SYNCS.PHASECHK.TRANS64.TRYWAIT P0, [R0+URZ+0x160], R5 ;  /* 0x00016005000075a7 */ /* 0x000e6400080011ff */
[----:B-1----:R-:W-:Y:S05]  /*2b80*/  @!P0 BRA `(.L_x_50) ;  /* 0x0000004c00f88947 */ /* 0x002fea0003800000 */
.L_x_150:
[----:B------:R-:W-:Y:S01]  /*2b90*/  ULEA UR5, UR6, UR37, 0x3 ;  /* 0x0000002506057291 */ /* 0x000fe2000f8e18ff */
[----:B------:R-:W-:Y:S02]  /*2ba0*/  PRMT R4, RZ, 0x654, R4 ;  /* 0x00000654ff047816 */ /* 0x000fe40000000004 */
[----:B-1----:R-:W-:Y:S01]  /*2bb0*/  SHF.L.U32 R5, R12, 0x1f, RZ ;  /* 0x0000001f0c057819 */ /* 0x002fe200000006ff */
[----:B------:R-:W-:Y:S01]  /*2bc0*/  UIADD3 UR4, UPT, UPT, UR5, 0x100, URZ ;  /* 0x0000010005047890 */ /* 0x000fe2000fffe0ff */
[----:B------:R1:W-:Y:S05]  /*2bd0*/  SYNCS.ARRIVE.TRANS64.RED.A1T0 RZ, [R4+URZ], RZ ;  /* 0x000000ff04ff79a7 */ /* 0x0003ea00081004ff */
[----:B------:R-:W-:Y:S01]  /*2be0*/  IMAD.U32 R7, RZ, RZ, UR4 ;  /* 0x00000004ff077e24 */ /* 0x000fe2000f8e00ff */
[----:B------:R-:W2:Y:S04]  /*2bf0*/  SYNCS.PHASECHK.TRANS64.TRYWAIT P0, [UR5+0x110], R5 ;  /* 0x00011005ff0075a7 */ /* 0x000ea80008001105 */
[----:B------:R-:W-:Y:S01]  /*2c00*/  PRMT R6, R2, 0x654, R7 ;  /* 0x0000065402067816 */ /* 0x000fe20000000007 */
[----:B-1----:R-:W-:Y:S01]  /*2c10*/  @!P2 IMAD.MOV.U32 R4, RZ, RZ, 0x10 ;  /* 0x00000010ff04a424 */ /* 0x002fe200078e00ff */
[----:B--2---:R-:W-:Y:S06]  /*2c20*/  @!P0 BRA `(.L_x_51) ;  /* 0x0000004c00e48947 */ /* 0x004fec0003800000 */
.L_x_152:
[----:B------:R-:W-:Y:S01]  /*2c30*/  ULEA UR4, UR6, UR37, 0x4 ;  /* 0x0000002506047291 */ /* 0x000fe2000f8e20ff */
[----:B------:R-:W-:Y:S01]  /*2c40*/  SEL R3, R6, R3, !P2 ;  /* 0x0000000306037207 */ /* 0x000fe20005000000 */
[----:B------:R-:W-:Y:S01]  /*2c50*/  UIADD3 UR5, UPT, UPT, UR5, 0x100, URZ ;  /* 0x0000010005057890 */ /* 0x000fe2000fffe0ff */
[----:B-1----:R-:W-:Y:S01]  /*2c60*/  LEA R0, R11, UR37, 0x3 ;  /* 0x000000250b007c11 */ /* 0x002fe2000f8e18ff */
[----:B------:R-:W-:Y:S01]  /*2c70*/  UIADD3 UR4, UPT, UPT, UR4, 0x190, URZ ;  /* 0x0000019004047890 */ /* 0x000fe2000fffe0ff */
[----:B------:R-:W-:Y:S01]  /*2c80*/  SHF.L.U32 R5, R10, 0x1f, RZ ;  /* 0x0000001f0a057819 */ /* 0x000fe200000006ff */
[----:B------:R1:W-:Y:S01]  /*2c90*/  @!P2 SYNCS.ARRIVE.TRANS64.RED RZ, [R3+URZ], R4 ;  /* 0x0000000403ffa9a7 */ /* 0x0003e200080004ff */
[----:B------:R-:W-:Y:S01]  /*2ca0*/  UIADD3 UR6, UPT, UPT, UR6, 0x1, URZ ;  /* 0x0000000106067890 */ /* 0x000fe2000fffe0ff */
[----:B------:R-:W-:-:S03]  /*2cb0*/  VIADD R8, R8, 0x1 ;  /* 0x0000000108087836 */ /* 0x000fc60000000000 */
[----:B------:R-:W-:Y:S02]  /*2cc0*/  UISETP.NE.AND UP0, UPT, UR6, 0x2, UPT ;  /* 0x000000020600788c */ /* 0x000fe4000bf05270 */
[----:B------:R-:W-:Y:S06]  /*2cd0*/  UGETNEXTWORKID.BROADCAST [UR4], [UR5] ;  /* 0x00000000040073ca */ /* 0x000fec0008000100 */
[----:B------:R-:W-:Y:S01]  /*2ce0*/  USEL UR4, URZ, 0x1, UP0 ;  /* 0x00000001ff047887 */ /* 0x000fe20008000000 */
[----:B------:R-:W-:Y:S01]  /*2cf0*/  ISETP.NE.AND P0, PT, R8, 0x2, PT ;  /* 0x000000020800780c */ /* 0x000fe20003f05270 */
[----:B------:R-:W-:Y:S01]  /*2d00*/  USEL UR6, UR6, URZ, UP0 ;  /* 0x000000ff06067287 */ /* 0x000fe20008000000 */
[----:B------:R-:W2:Y:S03]  /*2d10*/  SYNCS.PHASECHK.TRANS64.TRYWAIT P1, [R0+URZ+0x100], R5 ;  /* 0x00010005000075a7 */ /* 0x000ea600080211ff */
[----:B------:R-:W-:Y:S01]  /*2d20*/  LOP3.LUT R12, R12, UR4, RZ, 0x3c, !PT ;  /* 0x000000040c0c7c12 */ /* 0x000fe2000f8e3cff */
[----:B-12---:R-:W-:Y:S07]  /*2d30*/  @!P1 BRA `(.L_x_52) ;  /* 0x0000004c00b89947 */ /* 0x006fee0003800000 */
.L_x_153:
[C---:B------:R-:W-:Y:S01]  /*2d40*/  LEA R4, R11.reuse, UR37, 0x4 ;  /* 0x000000250b047c11 */ /* 0x040fe2000f8e20ff */
[----:B-1----:R-:W-:Y:S01]  /*2d50*/  VIADD R0, R0, 0x110 ;  /* 0x0000011000007836 */ /* 0x002fe20000000000 */
[----:B------:R-:W-:Y:S01]  /*2d60*/  SEL R8, R8, RZ, P0 ;  /* 0x000000ff08087207 */ /* 0x000fe20000000000 */
[----:B------:R-:W-:-:S03]  /*2d70*/  VIADD R11, R11, 0x1 ;  /* 0x000000010b0b7836 */ /* 0x000fc60000000000 */
[----:B------:R-:W1:Y:S01]  /*2d80*/  LDS.128 R4, [R4+0x190] ;  /* 0x0001900004047984 */ /* 0x000e620000000c00 */
[----:B------:R-:W-:Y:S02]  /*2d90*/  PRMT R0, RZ, 0x654, R0 ;  /* 0x00000654ff007816 */ /* 0x000fe40000000000 */
[C---:B------:R-:W-:Y:S01]  /*2da0*/  ISETP.NE.AND P1, PT, R11.reuse, 0x2, PT ;  /* 0x000000020b00780c */ /* 0x040fe20003f25270 */
[----:B------:R-:W-:Y:S01]  /*2db0*/  @!PT LDS RZ, [RZ] ;  /* 0x00000000fffff984 */ /* 0x000fe20000000800 */
[----:B------:R-:W-:Y:S01]  /*2dc0*/  @!PT LDS RZ, [RZ] ;  /* 0x00000000fffff984 */ /* 0x000fe20000000800 */
[----:B------:R-:W-:Y:S01]  /*2dd0*/  @!PT LDS RZ, [RZ] ;  /* 0x00000000fffff984 */ /* 0x000fe20000000800 */
[----:B------:R-:W-:Y:S01]  /*2de0*/  @!PT LDS RZ, [RZ] ;  /* 0x00000000fffff984 */ /* 0x000fe20000000800 */
[----:B------:R2:W-:Y:S06]  /*2df0*/  MEMBAR.ALL.CTA ;  /* 0x0000000000007992 */ /* 0x0005ec0000008000 */
[----:B--2---:R-:W2:Y:S01]  /*2e00*/  FENCE.VIEW.ASYNC.S ;  /* 0x00000000000073c6 */ /* 0x004ea20000000000 */
[----:B------:R-:W-:Y:S01]  /*2e10*/  SEL R11, R11, RZ, P1 ;  /* 0x000000ff0b0b7207 */ /* 0x000fe20000800000 */
[----:B--2---:R2:W-:Y:S01]  /*2e20*/  SYNCS.ARRIVE.TRANS64.RED.A1T0 RZ, [R0+URZ], RZ ;  /* 0x000000ff00ff79a7 */ /* 0x0045e200081004ff */
[----:B-1----:R-:W-:-:S02]  /*2e30*/  LOP3.LUT P3, RZ, R6, 0x1, RZ, 0xc0, !PT ;  /* 0x0000000106ff7812 */ /* 0x002fc4000786c0ff */
[----:B------:R-:W-:-:S04]  /*2e40*/  SEL R5, RZ, 0x1, P1 ;  /* 0x00000001ff057807 */ /* 0x000fc80000800000 */
[----:B------:R-:W-:Y:S02]  /*2e50*/  LOP3.LUT R10, R10, R5, RZ, 0x3c, !PT ;  /* 0x000000050a0a7212 */ /* 0x000fe400078e3cff */
[----:B--2---:R-:W-:-:S04]  /*2e60*/  SEL R0, RZ, 0x1, P0 ;  /* 0x00000001ff007807 */ /* 0x004fc80000000000 */
[----:B------:R-:W-:Y:S01]  /*2e70*/  LOP3.LUT R9, R9, R0, RZ, 0x3c, !PT ;  /* 0x0000000009097212 */ /* 0x000fe200078e3cff */
[----:B------:R-:W-:Y:S06]  /*2e80*/  @P3 BRA `(.L_x_53) ;  /* 0xfffffffc002c3947 */ /* 0x000fec000383ffff */
[----:B------:R-:W-:Y:S01]  /*2e90*/  ULEA UR5, UR6, UR37, 0x3 ;  /* 0x0000002506057291 */ /* 0x000fe2000f8e18ff */
[----:B------:R-:W-:-:S08]  /*2ea0*/  SHF.L.U32 R3, R12, 0x1f, RZ ;  /* 0x0000001f0c037819 */ /* 0x000fd000000006ff */
[----:B------:R-:W1:Y:S02]  /*2eb0*/  SYNCS.PHASECHK.TRANS64 P0, [UR5+0x110], R3 ;  /* 0x00011003ff0075a7 */ /* 0x000e640008001005 */
[----:B-1----:R-:W-:Y:S05]  /*2ec0*/  @P0 BRA `(.L_x_54) ;  /* 0x0000000000080947 */ /* 0x002fea0003800000 */
[----:B------:R-:W1:Y:S02]  /*2ed0*/  SYNCS.PHASECHK.TRANS64.TRYWAIT P0, [UR5+0x110], R3 ;  /* 0x00011003ff0075a7 */ /* 0x000e640008001105 */
[----:B-1----:R-:W-:Y:S05]  /*2ee0*/  @!P0 BRA `(.L_x_55) ;  /* 0x0000004c00608947 */ /* 0x002fea0003800000 */
.L_x_54:
[----:B------:R-:W-:-:S04]  /*2ef0*/  UIADD3 UR4, UPT, UPT, UR6, 0x1, URZ ;  /* 0x0000000106047890 */ /* 0x000fc8000fffe0ff */
[----:B------:R-:W-:-:S04]  /*2f00*/  UISETP.NE.AND UP0, UPT, UR4, 0x2, UPT ;  /* 0x000000020400788c */ /* 0x000fc8000bf05270 */
[----:B------:R-:W-:Y:S02]  /*2f10*/  USEL UR7, URZ, 0x1, UP0 ;  /* 0x00000001ff077887 */ /* 0x000fe40008000000 */
[----:B------:R-:W-:-:S04]  /*2f20*/  USEL UR4, UR4, URZ, UP0 ;  /* 0x000000ff04047287 */ /* 0x000fc80008000000 */
[----:B------:R-:W-:Y:S01]  /*2f30*/  ULEA UR4, UR4, UR37, 0x3 ;  /* 0x0000002504047291 */ /* 0x000fe2000f8e18ff */
[----:B-1----:R-:W-:-:S04]  /*2f40*/  LOP3.LUT R3, R12, UR7, RZ, 0x3c, !PT ;  /* 0x000000070c037c12 */ /* 0x002fc8000f8e3cff */
[----:B------:R-:W-:-:S04]  /*2f50*/  SHF.L.U32 R0, R3, 0x1f, RZ ;  /* 0x0000001f03007819 */ /* 0x000fc800000006ff */
[----:B------:R-:W1:Y:S02]  /*2f60*/  SYNCS.PHASECHK.TRANS64 P0, [UR4+0x110], R0 ;  /* 0x00011000ff0075a7 */ /* 0x000e640008001004 */
[----:B-1----:R-:W-:Y:S05]  /*2f70*/  @P0 EXIT ;  /* 0x000000000000094d */ /* 0x002fea0003800000 */
[----:B------:R-:W-:Y:S02]  /*2f80*/  SHF.L.U32 R3, R3, 0x1f, RZ ;  /* 0x0000001f03037819 */ /* 0x000fe400000006ff */
[----:B------:R-:W-:-:S07]  /*2f90*/  MOV R0, UR4 ;  /* 0x0000000400007c02 */ /* 0x000fce0008000f00 */
.L_x_56:
[----:B-1----:R1:W2:Y:S02]  /*2fa0*/  SYNCS.PHASECHK.TRANS64.TRYWAIT P0, [R0+URZ+0x110], R3 ;  /* 0x00011003000075a7 */ /* 0x0022a400080011ff */
[----:B--2---:R-:W-:Y:S05]  /*2fb0*/  @!P0 NANOSLEEP.SYNCS 0x989680 ;  /* 0x009896800000895d */ /* 0x004fea0003900000 */
[----:B------:R-:W2:Y:S02]  /*2fc0*/  @!P0 SYNCS.PHASECHK.TRANS64 P0, [R0+URZ+0x110], R3 ;  /* 0x00011003000085a7 */ /* 0x000ea400080010ff */
[----:B--2---:R-:W-:Y:S05]  /*2fd0*/  @P0 EXIT ;  /* 0x000000000000094d */ /* 0x004fea0003800000 */
[----:B------:R-:W-:Y:S05]  /*2fe0*/  BRA `(.L_x_56) ;  /* 0xfffffffc00ec7947 */ /* 0x000fea000383ffff */
.L_x_49:
[----:B------:R-:W-:-:S09]  /*2ff0*/  UISETP.NE.AND UP1, UPT, UR8, URZ, UPT ;  /* 0x000000ff0800728c */ /* 0x000fd2000bf25270 */
[----:B------:R-:W-:Y:S05]  /*3000*/  BRA.U UP1, `(.L_x_57) ;  /* 0x0000000d01cc7547 */ /* 0x000fea000b800000 */
[----:B------:R-:W-:Y:S01]  /*3010*/  UMOV UR4, 0x40 ;  /* 0x0000004000047882 */ /* 0x000fe20000000000 */
[----:B------:R-:W-:Y:S01]  /*3020*/  NOP ;  /* 0x0000000000007918 */ /* 0x000fe20000000000 */
[----:B------:R-:W-:Y:S01]  /*3030*/  ULEA UR4, UR37, UR4, 0x18 ;  /* 0x0000000425047291 */ /* 0x000fe2000f8ec0ff */
[----:B------:R-:W-:Y:S02]  /*3040*/  UMOV UR5, 0x400 ;  /* 0x0000040000057882 */ /* 0x000fe40000000000 */
[----:B------:R-:W-:-:S06]  /*3050*/  ULEA UR37, UR37, UR5, 0x18 ;  /* 0x0000000525257291 */ /* 0x000fcc000f8ec0ff */
[----:B------:R-:W1:Y:S02]  /*3060*/  LDS.U8 R0, [UR4+0x1c] ;  /* 0x00001c04ff007984 */ /* 0x000e640008000000 */
[----:B-1----:R-:W-:-:S13]  /*3070*/  ISETP.NE.AND P0, PT, R0, RZ, PT ;  /* 0x000000ff0000720c */ /* 0x002fda0003f05270 */
[----:B------:R-:W-:Y:S05]  /*3080*/  @P0 BRA `(.L_x_58) ;  /* 0x0000000000580947 */ /* 0x000fea0003800000 */
[----:B------:R-:W-:-:S13]  /*3090*/  ELECT P0, URZ, PT ;  /* 0x0000000000ff782f */ /* 0x000fda0003800000 */
[----:B------:R-:W-:Y:S05]  /*30a0*/  @!P0 BRA `(.L_x_59) ;  /* 0x0000000000608947 */ /* 0x000fea0003800000 */
[----:B------:R-:W-:Y:S01]  /*30b0*/  UMOV UR5, 0x10 ;  /* 0x0000001000057882 */ /* 0x000fe20000000000 */
[----:B------:R-:W-:Y:S01]  /*30c0*/  HFMA2 R0, -RZ, RZ, 0, 5.9604644775390625e-08 ;  /* 0x00000001ff007431 */ /* 0x000fe200000001ff */
[----:B------:R-:W-:-:S03]  /*30d0*/  MOV R2, 0xffff ;  /* 0x0000ffff00027802 */ /* 0x000fc60000000f00 */
[----:B------:R-:W-:Y:S04]  /*30e0*/  DEPBAR.LE SB1, 0x36 ;  /* 0x00009d800000791a */ /* 0x000fe80000000000 */
[----:B------:R-:W1:Y:S02]  /*30f0*/  UTCATOMSWS.FIND_AND_SET.ALIGN UP0, UR5, UR5 ;  /* 0x00000005000575e3 */ /* 0x000e640008000800 */
[----:B-1----:R-:W-:Y:S01]  /*3100*/  MOV R3, UR5 ;  /* 0x0000000500037c02 */ /* 0x002fe20008000f00 */
[----:B------:R-:W-:Y:S06]  /*3110*/  BRA.U UP0, `(.L_x_60) ;  /* 0x0000000100187547 */ /* 0x000fec000b800000 */
.L_x_61:
[----:B------:R-:W-:Y:S05]  /*3120*/  NANOSLEEP 0x64 ;  /* 0x000000640000795d */ /* 0x000fea0003800000 */
[----:B------:R-:W-:-:S05]  /*3130*/  UMOV UR5, 0x10 ;  /* 0x0000001000057882 */ /* 0x000fca0000000000 */
[----:B------:R-:W-:Y:S04]  /*3140*/  DEPBAR.LE SB1, 0x36 ;  /* 0x00009d800000791a */ /* 0x000fe80000000000 */
[----:B------:R-:W1:Y:S02]  /*3150*/  UTCATOMSWS.FIND_AND_SET.ALIGN UP0, UR5, UR5 ;  /* 0x00000005000575e3 */ /* 0x000e640008000800 */
[----:B-1----:R-:W-:Y:S01]  /*3160*/  MOV R3, UR5 ;  /* 0x0000000500037c02 */ /* 0x002fe20008000f00 */
[----:B------:R-:W-:Y:S05]  /*3170*/  BRA.U !UP0, `(.L_x_61) ;  /* 0xfffffffd08e87547 */ /* 0x000fea000b83ffff */
.L_x_60:
[-C--:B------:R-:W-:Y:S02]  /*3180*/  SHF.L.U32 R2, R2, R3.reuse, RZ ;  /* 0x0000000302027219 */ /* 0x080fe400000006ff */
[----:B------:R-:W-:Y:S01]  /*3190*/  SHF.L.U32 R0, R0, R3, RZ ;  /* 0x0000000300007219 */ /* 0x000fe200000006ff */
[----:B------:R-:W-:Y:S02]  /*31a0*/  IMAD.SHL.U32 R3, R3, 0x20, RZ ;  /* 0x0000002003037824 */ /* 0x000fe400078e00ff */
[----:B------:R1:W-:Y:S04]  /*31b0*/  ATOMS.OR RZ, [UR4+0x14], R2 ;  /* 0x00001402ffff798c */ /* 0x0003e8000b000004 */
[----:B------:R1:W-:Y:S04]  /*31c0*/  ATOMS.OR RZ, [UR4+0x18], R0 ;  /* 0x00001800ffff798c */ /* 0x0003e8000b000004 */
[----:B------:R1:W-:Y:S01]  /*31d0*/  STS [UR37+0x1b0], R3 ;  /* 0x0001b003ff007988 */ /* 0x0003e20008000825 */
[----:B------:R-:W-:Y:S05]  /*31e0*/  BRA `(.L_x_59) ;  /* 0x0000000000107947 */ /* 0x000fea0003800000 */
.L_x_58:
[----:B------:R-:W-:Y:S02]  /*31f0*/  MOV R0, 0xffffffff ;  /* 0xffffffff00007802 */ /* 0x000fe40000000f00 */
[----:B------:R-:W-:-:S03]  /*3200*/  MOV R2, 0x3230 ;  /* 0x0000323000027802 */ /* 0x000fc60000000f00 */
[----:B------:R1:W-:Y:S04]  /*3210*/  STS [UR37+0x1b0], R0 ;  /* 0x0001b000ff007988 */ /* 0x0003e80008000825 */
[----:B-1-3-5:R-:W-:Y:S05]  /*3220*/  CALL.REL.NOINC `($__internal_1_$__cuda_sm10x_tcgen05_guardrail_trap_phase_invalid_during_alloc) ;  /* 0x0000005000347944 */ /* 0x02afea0003c00000 */
.L_x_59:
[----:B------:R-:W-:Y:S05]  /*3230*/  WARPSYNC.ALL ;  /* 0x0000000000007948 */ /* 0x000fea0003800000 */
[----:B------:R-:W2:Y:S01]  /*3240*/  S2UR UR5, SR_CgaCtaId ;  /* 0x00000000000579c3 */ /* 0x000ea20000008800 */
[----:B------:R-:W-:Y:S01]  /*3250*/  UMOV UR4, 0x400 ;  /* 0x0000040000047882 */ /* 0x000fe20000000000 */
[----:B------:R-:W-:-:S06]  /*3260*/  NOP ;  /* 0x0000000000007918 */ /* 0x000fcc0000000000 */
[----:B------:R-:W-:Y:S06]  /*3270*/  BAR.ARV 0x6, 0xa0 ;  /* 0x0182800000007b1d */ /* 0x000fec0000002000 */
[----:B------:R-:W4:Y:S01]  /*3280*/  LDCU UR7, c[0x0][0x38c] ;  /* 0x00007180ff0777ac */ /* 0x000f220008000800 */
[----:B------:R-:W-:Y:S01]  /*3290*/  IMAD.MOV.U32 R11, RZ, RZ, 0x1 ;  /* 0x00000001ff0b7424 */ /* 0x000fe200078e00ff */
[----:B------:R-:W-:Y:S01]  /*32a0*/  CS2R R8, SRZ ;  /* 0x0000000000087805 */ /* 0x000fe2000001ff00 */
[----:B------:R-:W-:Y:S01]  /*32b0*/  IMAD.MOV.U32 R10, RZ, RZ, RZ ;  /* 0x000000ffff0a7224 */ /* 0x000fe200078e00ff */
[----:B------:R-:W3:Y:S01]  /*32c0*/  LDCU UR6, c[0x0][0x38c] ;  /* 0x00007180ff0677ac */ /* 0x000ee20008000800 */
[----:B------:R-:W-:Y:S01]  /*32d0*/  UMOV UR15, URZ ;  /* 0x000000ff000f7c82 */ /* 0x000fe20008000000 */
[----:B------:R-:W-:Y:S01]  /*32e0*/  UMOV UR14, URZ ;  /* 0x000000ff000e7c82 */ /* 0x000fe20008000000 */
[----:B--2---:R-:W-:Y:S01]  /*32f0*/  ULEA UR5, UR5, UR4, 0x18 ;  /* 0x0000000405057291 */ /* 0x004fe2000f8ec0ff */
[----:B------:R-:W-:Y:S01]  /*3300*/  UMOV UR24, 0x0 ;  /* 0x0000000000187882 */ /* 0x000fe20000000000 */
[----:B------:R-:W-:-:S02]  /*3310*/  UMOV UR25, 0x4100910 ;  /* 0x0410091000197882 */ /* 0x000fc40000000000 */
[----:B------:R-:W-:Y:S02]  /*3320*/  UIADD3 UR10, UPT, UPT, UR5, 0x6800, URZ ;  /* 0x00006800050a7890 */ /* 0x000fe4000fffe0ff */
[----:B------:R-:W-:Y:S02]  /*3330*/  UIADD3 UR11, UPT, UPT, UR5, 0x1e800, URZ ;  /* 0x0001e800050b7890 */ /* 0x000fe4000fffe0ff */
[----:B----4-:R-:W-:Y:S01]  /*3340*/  UIADD3 UR7, UPT, UPT, UR7, 0x1f, URZ ;  /* 0x0000001f07077890 */ /* 0x010fe2000fffe0ff */
[----:B-1----:R-:W1:Y:S01]  /*3350*/  LDS R0, [UR5+0x1b0] ;  /* 0x0001b005ff007984 */ /* 0x002e620008000800 */
[----:B------:R-:W-:Y:S02]  /*3360*/  USHF.R.U32.HI UR10, URZ, 0x4, UR10 ;  /* 0x00000004ff0a7899 */ /* 0x000fe4000801160a */
[----:B------:R-:W-:Y:S02]  /*3370*/  USHF.R.S32.HI UR4, URZ, 0x1f, UR7 ;  /* 0x0000001fff047899 */ /* 0x000fe40008011407 */
[----:B------:R-:W-:-:S02]  /*3380*/  USHF.R.U32.HI UR11, URZ, 0x4, UR11 ;  /* 0x00000004ff0b7899 */ /* 0x000fc4000801160b */
[----:B------:R-:W-:Y:S02]  /*3390*/  ULEA.HI UR4, UR4, UR7, URZ, 0x5 ;  /* 0x0000000704047291 */ /* 0x000fe4000f8f28ff */
[----:B------:R-:W-:Y:S02]  /*33a0*/  ULOP3.LUT UR10, UR10, 0x3fff, URZ, 0xc0, !UPT ;  /* 0x00003fff0a0a7892 */ /* 0x000fe4000f8ec0ff */
[----:B------:R-:W-:Y:S02]  /*33b0*/  USHF.R.S32.HI UR4, URZ, 0x5, UR4 ;  /* 0x00000005ff047899 */ /* 0x000fe40008011404 */
[----:B------:R-:W-:Y:S02]  /*33c0*/  ULOP3.LUT UR11, UR11, 0x3fff, URZ, 0xc0, !UPT ;  /* 0x00003fff0b0b7892 */ /* 0x000fe4000f8ec0ff */
[----:B------:R-:W-:Y:S01]  /*33d0*/  UISETP.LT.AND UP0, UPT, UR4, 0x1, UPT ;  /* 0x000000010400788c */ /* 0x000fe2000bf01270 */
[----:B------:R-:W-:Y:S01]  /*33e0*/  UMOV UR22, 0x0 ;  /* 0x0000000000167882 */ /* 0x000fe20000000000 */
[----:B------:R-:W-:-:S02]  /*33f0*/  UMOV UR23, 0x4100910 ;  /* 0x0410091000177882 */ /* 0x000fc40000000000 */
[----:B------:R-:W-:Y:S02]  /*3400*/  USEL UR9, UR4, 0x1, !UP0 ;  /* 0x0000000104097887 */ /* 0x000fe4000c000000 */
[----:B------:R-:W-:Y:S02]  /*3410*/  ULOP3.LUT UR10, UR10, 0x10000, URZ, 0xfc, !UPT ;  /* 0x000100000a0a7892 */ /* 0x000fe4000f8efcff */
[----:B------:R-:W-:Y:S02]  /*3420*/  ULOP3.LUT UR11, UR11, 0x10000, URZ, 0xfc, !UPT ;  /* 0x000100000b0b7892 */ /* 0x000fe4000f8efcff */
[----:B------:R-:W-:Y:S02]  /*3430*/  UIADD3 UR9, UPT, UPT, -UR9, URZ, URZ ;  /* 0x000000ff09097290 */ /* 0x000fe4000fffe1ff */
[----:B---3--:R-:W-:Y:S01]  /*3440*/  UISETP.GE.AND UP3, UPT, UR6, 0x1, UPT ;  /* 0x000000010600788c */ /* 0x008fe2000bf66270 */
[----:B------:R-:W-:Y:S01]  /*3450*/  UMOV UR20, 0x0 ;  /* 0x0000000000147882 */ /* 0x000fe20000000000 */
[----:B------:R-:W-:Y:S01]  /*3460*/  UMOV UR21, 0x4100910 ;  /* 0x0410091000157882 */ /* 0x000fe20000000000 */
[----:B------:R-:W-:Y:S01]  /*3470*/  UMOV UR18, 0x0 ;  /* 0x0000000000127882 */ /* 0x000fe20000000000 */
[----:B------:R-:W-:Y:S01]  /*3480*/  UMOV UR19, 0x4100910 ;  /* 0x0410091000137882 */ /* 0x000fe20000000000 */
[----:B-1----:R-:W-:-:S15]  /*3490*/  R2UR UR16, R0 ;  /* 0x00000000001072ca */ /* 0x002fde00000e0000 */
.L_x_68:
[----:B------:R-:W-:Y:S02]  /*34a0*/  LEA R0, R10, UR5, 0x3 ;  /* 0x000000050a007c11 */ /* 0x000fe4000f8e18ff */
[----:B------:R-:W-:Y:S02]  /*34b0*/  SHF.L.U32 R5, R9, 0x1f, RZ ;  /* 0x0000001f09057819 */ /* 0x000fe400000006ff */
[----:B------:R-:W-:Y:S01]  /*34c0*/  PLOP3.LUT P0, PT, PT, PT, UP3, 0x80, 0x8 ;  /* 0x000000000008781c */ /* 0x000fe20003f0f038 */
[----:B------:R-:W-:Y:S01]  /*34d0*/  VIADD R3, R0, 0x110 ;  /* 0x0000011000037836 */ /* 0x000fe20000000000 */
[----:B-1----:R-:W1:Y:S02]  /*34e0*/  SYNCS.PHASECHK.TRANS64.TRYWAIT P1, [R0+URZ+0x100], R5 ;  /* 0x00010005000075a7 */ /* 0x002e6400080211ff */
[----:B-1-3--:R-:W-:Y:S09]  /*34f0*/  @!P1 BRA `(.L_x_62) ;  /* 0x0000004400f49947 */ /* 0x00aff20003800000 */
.L_x_155:
[----:B------:R-:W-:Y:S01]  /*3500*/  LEA R4, R10, UR5, 0x4 ;  /* 0x000000050a047c11 */ /* 0x000fe2000f8e20ff */
[----:B------:R-:W-:Y:S01]  /*3510*/  @UP3 ULEA UR6, UR14, UR5, 0x3 ;  /* 0x000000050e063291 */ /* 0x000fe2000f8e18ff */
[----:B------:R-:W-:Y:S01]  /*3520*/  PLOP3.LUT P2, PT, PT, PT, PT, 0x80, 0x8 ;  /* 0x000000000008781c */ /* 0x000fe20003f4f070 */
[----:B------:R-:W-:Y:S01]  /*3530*/  ULEA UR7, UR15, UR5, 0x3 ;  /* 0x000000050f077291 */ /* 0x000fe2000f8e18ff */
[----:B------:R-:W-:Y:S02]  /*3540*/  PRMT R3, RZ, 0x654, R3 ;  /* 0x00000654ff037816 */ /* 0x000fe40000000003 */
[----:B-1----:R-:W1:Y:S01]  /*3550*/  LDS.128 R4, [R4+0x190] ;  /* 0x0001900004047984 */ /* 0x002e620000000c00 */
[----:B------:R-:W-:Y:S02]  /*3560*/  @P0 SHF.L.U32 R2, R8, 0x1f, RZ ;  /* 0x0000001f08020819 */ /* 0x000fe400000006ff */
[----:B------:R-:W-:Y:S01]  /*3570*/  SHF.L.U32 R0, R11, 0x1f, RZ ;  /* 0x0000001f0b007819 */ /* 0x000fe200000006ff */
[----:B------:R-:W-:Y:S01]  /*3580*/  @!PT LDS RZ, [RZ] ;  /* 0x00000000fffff984 */ /* 0x000fe20000000800 */
[----:B------:R-:W-:Y:S01]  /*3590*/  @!PT LDS RZ, [RZ] ;  /* 0x00000000fffff984 */ /* 0x000fe20000000800 */
[----:B------:R-:W-:Y:S01]  /*35a0*/  @!PT LDS RZ, [RZ] ;  /* 0x00000000fffff984 */ /* 0x000fe20000000800 */
[----:B------:R-:W-:Y:S01]  /*35b0*/  @!PT LDS RZ, [RZ] ;  /* 0x00000000fffff984 */ /* 0x000fe20000000800 */
[----:B------:R2:W-:Y:S06]  /*35c0*/  MEMBAR.ALL.CTA ;  /* 0x0000000000007992 */ /* 0x0005ec0000008000 */
[----:B--2---:R-:W2:Y:S02]  /*35d0*/  FENCE.VIEW.ASYNC.S ;  /* 0x00000000000073c6 */ /* 0x004ea40000000000 */
[----:B--2---:R2:W-:Y:S01]  /*35e0*/  SYNCS.ARRIVE.TRANS64.RED.A1T0 RZ, [R3+URZ], RZ ;  /* 0x000000ff03ff79a7 */ /* 0x0045e200081004ff */
[----:B------:R2:W3:Y:S01]  /*35f0*/  @P0 SYNCS.PHASECHK.TRANS64.TRYWAIT P2, [UR6], R2 ;  /* 0x00000002ff0005a7 */ /* 0x0004e20008041106 */
[----:B------:R-:W-:Y:S01]  /*3600*/  ULEA.HI UR6, UR15, UR15, URZ, 0x1 ;  /* 0x0000000f0f067291 */ /* 0x000fe2000f8f08ff */
[----:B-1----:R-:W-:-:S03]  /*3610*/  LOP3.LUT P1, RZ, R6, 0x1, RZ, 0xc0, !PT ;  /* 0x0000000106ff7812 */ /* 0x002fc6000782c0ff */
[----:B------:R-:W-:Y:S02]  /*3620*/  USHF.L.U32 UR8, UR6, 0x5, URZ ;  /* 0x0000000506087899 */ /* 0x000fe400080006ff */
[----:B------:R-:W-:Y:S02]  /*3630*/  ULOP3.LUT UR6, UR6, 0xffe, URZ, 0xc0, !UPT ;  /* 0x00000ffe06067892 */ /* 0x000fe4000f8ec0ff */
[----:B------:R-:W-:Y:S02]  /*3640*/  ULOP3.LUT UR8, UR8, 0xffffffc0, URZ, 0xc0, !UPT ;  /* 0xffffffc008087892 */ /* 0x000fe4000f8ec0ff */
[----:B------:R-:W-:Y:S02]  /*3650*/  UIADD3 UR6, UPT, UPT, -UR6, UR15, URZ ;  /* 0x0000000f06067290 */ /* 0x000fe4000fffe1ff */
[----:B------:R-:W-:Y:S01]  /*3660*/  UIADD3 UR8, UPT, UPT, UR16, UR8, URZ ;  /* 0x0000000810087290 */ /* 0x000fe2000fffe0ff */
[----:B------:R-:W1:Y:S03]  /*3670*/  SYNCS.PHASECHK.TRANS64.TRYWAIT P0, [UR7+0x140], R0 ;  /* 0x00014000ff0075a7 */ /* 0x000e660008001107 */
[----:B------:R-:W-:Y:S01]  /*3680*/  ULEA UR8, UR6, UR8, 0x14 ;  /* 0x0000000806087291 */ /* 0x000fe2000f8ea0ff */
[----:B-123--:R-:W-:Y:S11]  /*3690*/  @!P0 BRA `(.L_x_63) ;  /* 0x0000004400a08947 */ /* 0x00eff60003800000 */
.L_x_157:
[----:B------:R-:W-:Y:S01]  /*36a0*/  IADD3 R10, PT, PT, R10, 0x1, RZ ;  /* 0x000000010a0a7810 */ /* 0x000fe20007ffe0ff */
[----:B------:R-:W-:Y:S06]  /*36b0*/  BRA.U !UP3, `(.L_x_64) ;  /* 0x000000010bc07547 */ /* 0x000fec000b800000 */
[----:B------:R-:W-:Y:S01]  /*36c0*/  UPLOP3.LUT UP4, UPT, UPT, UPT, UPT, 0x40, 0x4 ;  /* 0x000000000004789c */ /* 0x000fe20003f8e870 */
[----:B------:R-:W-:Y:S01]  /*36d0*/  UMOV UR13, UR9 ;  /* 0x00000009000d7c82 */ /* 0x000fe20008000000 */
[----:B------:R-:W-:Y:S01]  /*36e0*/  UMOV UR12, UR4 ;  /* 0x00000004000c7c82 */ /* 0x000fe20008000000 */
[----:B------:R-:W-:-:S08]  /*36f0*/  UMOV UR17, UR14 ;  /* 0x0000000e00117c82 */ /* 0x000fd00008000000 */
.L_x_67:
[----:B------:R-:W-:Y:S02]  /*3700*/  UIADD3 UR13, UPT, UPT, UR13, 0x1, URZ ;  /* 0x000000010d0d7890 */ /* 0x000fe4000fffe0ff */
[----:B--2---:R-:W-:Y:S02]  /*3710*/  ULEA UR6, UR17, UR5, 0x3 ;  /* 0x0000000511067291 */ /* 0x004fe4000f8e18ff */
[----:B------:R-:W-:Y:S01]  /*3720*/  UISETP.NE.AND UP0, UPT, UR13, URZ, UPT ;  /* 0x000000ff0d00728c */ /* 0x000fe2000bf05270 */
[----:B---3--:R-:W-:Y:S10]  /*3730*/  @P2 BRA `(.L_x_65) ;  /* 0x00000000000c2947 */ /* 0x008ff40003800000 */
[----:B-1----:R-:W-:Y:S04]  /*3740*/  SHF.L.U32 R3, R8, 0x1f, RZ ;  /* 0x0000001f08037819 */ /* 0x002fe800000006ff */
[----:B------:R-:W1:Y:S02]  /*3750*/  SYNCS.PHASECHK.TRANS64.TRYWAIT P0, [UR6], R3 ;  /* 0x00000003ff0075a7 */ /* 0x000e640008001106 */
[----:B-1----:R-:W-:Y:S05]  /*3760*/  @!P0 BRA `(.L_x_66) ;  /* 0x0000004400848947 */ /* 0x002fea0003800000 */
.L_x_65:
[----:B------:R-:W-:Y:S01]  /*3770*/  UISETP.NE.AND UP1, UPT, UR12, 0x1, UPT ;  /* 0x000000010c00788c */ /* 0x000fe2000bf25270 */
[----:B------:R-:W-:Y:S01]  /*3780*/  PLOP3.LUT P2, PT, PT, PT, PT, 0x80, 0x8 ;  /* 0x000000000008781c */ /* 0x000fe20003f4f070 */
[----:B------:R-:W-:Y:S02]  /*3790*/  UIADD3 UR14, UPT, UPT, UR17, 0x1, URZ ;  /* 0x00000001110e7890 */ /* 0x000fe4000fffe0ff */
[----:B------:R-:W-:Y:S02]  /*37a0*/  ULEA UR28, UR17, UR11, 0x9 ;  /* 0x0000000b111c7291 */ /* 0x000fe4000f8e48ff */
[----:B------:R-:W-:Y:S01]  /*37b0*/  UISETP.NE.AND UP2, UPT, UR14, 0xc, UPT ;  /* 0x0000000c0e00788c */ /* 0x000fe2000bf45270 */
[----:B------:R-:W-:Y:S01]  /*37c0*/  PLOP3.LUT P0, PT, PT, PT, UP1, 0x80, 0x8 ;  /* 0x000000000008781c */ /* 0x000fe20003f0f018 */
[----:B------:R-:W-:Y:S02]  /*37d0*/  UIADD3 UR40, UPT, UPT, UR28, 0x2, URZ ;  /* 0x000000021c287890 */ /* 0x000fe4000fffe0ff */
[----:B------:R-:W-:Y:S02]  /*37e0*/  USEL UR27, URZ, 0x1, UP2 ;  /* 0x00000001ff1b7887 */ /* 0x000fe40009000000 */
[----:B------:R-:W-:Y:S02]  /*37f0*/  USEL UR14, UR14, URZ, UP2 ;  /* 0x000000ff0e0e7287 */ /* 0x000fe40009000000 */
[----:B------:R-:W-:Y:S02]  /*3800*/  UIADD3 UR36, UPT, UPT, UR28, 0x4, URZ ;  /* 0x000000041c247890 */ /* 0x000fe4000fffe0ff */
[----:B------:R-:W-:Y:S01]  /*3810*/  @UP1 ULEA UR26, UR14, UR5, 0x3 ;  /* 0x000000050e1a1291 */ /* 0x000fe2000f8e18ff */
[----:B------:R-:W-:Y:S01]  /*3820*/  LOP3.LUT R8, R8, UR27, RZ, 0x3c, !PT ;  /* 0x0000001b08087c12 */ /* 0x000fe2000f8e3cff */
[----:B------:R-:W-:Y:S02]  /*3830*/  UIADD3 UR32, UPT, UPT, UR28, 0x6, URZ ;  /* 0x000000061c207890 */ /* 0x000fe4000fffe0ff */
[----:B------:R-:W-:Y:S01]  /*3840*/  UIADD3 UR6, UPT, UPT, UR6, 0x60, URZ ;  /* 0x0000006006067890 */ /* 0x000fe2000fffe0ff */
[----:B-1----:R-:W-:Y:S01]  /*3850*/  @P0 SHF.L.U32 R0, R8, 0x1f, RZ ;  /* 0x0000001f08000819 */ /* 0x002fe200000006ff */
[----:B------:R-:W-:Y:S01]  /*3860*/  UIADD3 UR12, UPT, UPT, UR12, -0x1, URZ ;  /* 0xffffffff0c0c7890 */ /* 0x000fe2000fffe0ff */
[----:B------:R-:W-:Y:S02]  /*3870*/  UMOV UR29, 0x40004040 ;  /* 0x40004040001d7882 */ /* 0x000fe40000000000 */
[----:B------:R2:W3:Y:S01]  /*3880*/  @P0 SYNCS.PHASECHK.TRANS64.TRYWAIT P2, [UR26], R0 ;  /* 0x00000000ff0005a7 */ /* 0x0004e2000804111a */
[----:B------:R-:W-:Y:S01]  /*3890*/  ULEA UR26, UR17, UR10, 0x9 ;  /* 0x0000000a111a7291 */ /* 0x000fe2000f8e48ff */
[----:B------:R-:W-:Y:S01]  /*38a0*/  UMOV UR27, 0x40004040 ;  /* 0x40004040001b7882 */ /* 0x000fe20000000000 */
[----:B------:R-:W-:Y:S02]  /*38b0*/  UMOV UR41, 0x40004040 ;  /* 0x4000404000297882 */ /* 0x000fe40000000000 */
[----:B------:R-:W-:Y:S02]  /*38c0*/  UIADD3 UR38, UPT, UPT, UR26, 0x2, URZ ;  /* 0x000000021a267890 */ /* 0x000fe4000fffe0ff */
[----:B------:R-:W-:Y:S02]  /*38d0*/  UIADD3 UR34, UPT, UPT, UR26, 0x4, URZ ;  /* 0x000000041a227890 */ /* 0x000fe4000fffe0ff */
[----:B------:R-:W-:Y:S01]  /*38e0*/  UIADD3 UR30, UPT, UPT, UR26, 0x6, URZ ;  /* 0x000000061a1e7890 */ /* 0x000fe2000fffe0ff */
[----:B------:R2:W-:Y:S01]  /*38f0*/  UTCHMMA gdesc[UR26], gdesc[UR28], tmem[UR8], tmem[UR24], idesc[UR25], UP4 ;  /* 0x00ff181c1a0075ea */ /* 0x0005e2000a000008 */
[----:B------:R-:W-:Y:S01]  /*3900*/  UPLOP3.LUT UP4, UPT, UPT, UPT, UPT, 0x80, 0x8 ;  /* 0x000000000008789c */ /* 0x000fe20003f8f070 */
[----:B------:R-:W-:Y:S01]  /*3910*/  UMOV UR39, 0x40004040 ;  /* 0x4000404000277882 */ /* 0x000fe20000000000 */
[----:B------:R-:W-:Y:S01]  /*3920*/  UMOV UR37, 0x40004040 ;  /* 0x4000404000257882 */ /* 0x000fe20000000000 */
[----:B------:R2:W-:Y:S01]  /*3930*/  UTCHMMA gdesc[UR38], gdesc[UR40], tmem[UR8], tmem[UR22], idesc[UR23], UPT ;  /* 0x00ff1628260075ea */ /* 0x0005e2000b800008 */
[----:B------:R-:W-:Y:S01]  /*3940*/  UMOV UR35, 0x40004040 ;  /* 0x4000404000237882 */ /* 0x000fe20000000000 */
[----:B------:R-:W-:Y:S01]  /*3950*/  UMOV UR33, 0x40004040 ;  /* 0x4000404000217882 */ /* 0x000fe20000000000 */
[----:B------:R-:W-:Y:S01]  /*3960*/  UMOV UR31, 0x40004040 ;  /* 0x40004040001f7882 */ /* 0x000fe20000000000 */
[----:B------:R2:W-:Y:S01]  /*3970*/  UTCHMMA gdesc[UR34], gdesc[UR36], tmem[UR8], tmem[UR20], idesc[UR21], UPT ;  /* 0x00ff1424220075ea */ /* 0x0005e2000b800008 */
[----:B------:R2:W-:Y:S01]  /*3980*/  UTCHMMA gdesc[UR30], gdesc[UR32], tmem[UR8], tmem[UR18], idesc[UR19], UPT ;  /* 0x00ff12201e0075ea */ /* 0x0005e2000b800008 */
[----:B------:R2:W-:Y:S01]  /*3990*/  UTCBAR [UR6], URZ ;  /* 0x000000ff060073e9 */ /* 0x0005e200080000ff */
[----:B------:R-:W-:Y:S01]  /*39a0*/  UMOV UR17, UR14 ;  /* 0x0000000e00117c82 */ /* 0x000fe20008000000 */
[----:B------:R-:W-:Y:S05]  /*39b0*/  BRA.U UP0, `(.L_x_67) ;  /* 0xfffffffd00507547 */ /* 0x000fea000b83ffff */
.L_x_64:
[----:B------:R-:W-:Y:S01]  /*39c0*/  UIADD3 UR15, UPT, UPT, UR15, 0x1, URZ ;  /* 0x000000010f0f7890 */ /* 0x000fe2000fffe0ff */
[C---:B------:R-:W-:Y:S01]  /*39d0*/  ISETP.NE.AND P0, PT, R10.reuse, 0x2, PT ;  /* 0x000000020a00780c */ /* 0x040fe20003f05270 */
[----:B------:R-:W-:Y:S02]  /*39e0*/  UIADD3 UR7, UPT, UPT, UR7, 0x120, URZ ;  /* 0x0000012007077890 */ /* 0x000fe4000fffe0ff */
[----:B------:R-:W-:Y:S01]  /*39f0*/  UISETP.NE.AND UP0, UPT, UR15, 0x4, UPT ;  /* 0x000000040f00788c */ /* 0x000fe2000bf05270 */
[----:B-12---:R-:W-:Y:S02]  /*3a00*/  SEL R0, RZ, 0x1, P0 ;  /* 0x00000001ff007807 */ /* 0x006fe40000000000 */
[----:B------:R-:W-:Y:S01]  /*3a10*/  SEL R10, R10, RZ, P0 ;  /* 0x000000ff0a0a7207 */ /* 0x000fe20000000000 */
[----:B------:R-:W-:Y:S01]  /*3a20*/  USEL UR6, URZ, 0x1, UP0 ;  /* 0x00000001ff067887 */ /* 0x000fe20008000000 */
[----:B------:R-:W-:Y:S01]  /*3a30*/  LOP3.LUT R9, R9, R0, RZ, 0x3c, !PT ;  /* 0x0000000009097212 */ /* 0x000fe200078e3cff */
[----:B------:R-:W-:Y:S01]  /*3a40*/  USEL UR15, UR15, URZ, UP0 ;  /* 0x000000ff0f0f7287 */ /* 0x000fe20008000000 */
[----:B------:R1:W-:Y:S03]  /*3a50*/  UTCBAR [UR7], URZ ;  /* 0x000000ff070073e9 */ /* 0x0003e600080000ff */
[----:B------:R-:W-:Y:S01]  /*3a60*/  LOP3.LUT R11, R11, UR6, RZ, 0x3c, !PT ;  /* 0x000000060b0b7c12 */ /* 0x000fe2000f8e3cff */
[----:B------:R-:W-:Y:S07]  /*3a70*/  @P1 BRA `(.L_x_68) ;  /* 0xfffffff800881947 */ /* 0x000fee000383ffff */
[----:B------:R-:W2:Y:S01]  /*3a80*/  S2UR UR4, SR_CgaCtaId ;  /* 0x00000000000479c3 */ /* 0x000ea20000008800 */
[----:B------:R-:W-:Y:S01]  /*3a90*/  ELECT P0, URZ, PT ;  /* 0x0000000000ff782f */ /* 0x000fe20003800000 */
[----:B------:R-:W-:Y:S01]  /*3aa0*/  IMAD.MOV.U32 R0, RZ, RZ, 0x1 ;  /* 0x00000001ff007424 */ /* 0x000fe200078e00ff */
[----:B------:R-:W-:Y:S01]  /*3ab0*/  UIADD3 UR5, UPT, UPT, UR5, 0x140, URZ ;  /* 0x0000014005057890 */ /* 0x000fe2000fffe0ff */
[----:B------:R-:W-:Y:S01]  /*3ac0*/  SHF.L.U32 R3, R11, 0x1f, RZ ;  /* 0x0000001f0b037819 */ /* 0x000fe200000006ff */
[----:B------:R-:W-:-:S03]  /*3ad0*/  UMOV UR6, 0x40 ;  /* 0x0000004000067882 */ /* 0x000fc60000000000 */
[----:B------:R-:W-:Y:S01]  /*3ae0*/  UVIRTCOUNT.DEALLOC.SMPOOL 0x80 ;  /* 0x000000800000784c */ /* 0x000fe20000000000 */
[----:B--2---:R-:W-:Y:S02]  /*3af0*/  ULEA UR4, UR4, UR6, 0x18 ;  /* 0x0000000604047291 */ /* 0x004fe4000f8ec0ff */
[----:B------:R-:W-:-:S07]  /*3b00*/  ULEA UR6, UR15, UR5, 0x3 ;  /* 0x000000050f067291 */ /* 0x000fce000f8e18ff */
[----:B------:R2:W-:Y:S02]  /*3b10*/  @P0 STS.U8 [UR4+0x1c], R0 ;  /* 0x00001c00ff000988 */ /* 0x0005e40008000004 */
[----:B------:R-:W4:Y:S02]  /*3b20*/  SYNCS.PHASECHK.TRANS64.TRYWAIT P0, [UR6], R3 ;  /* 0x00000003ff0075a7 */ /* 0x000f240008001106 */
[----:B--2-4-:R-:W-:Y:S05]  /*3b30*/  @!P0 BRA `(.L_x_69) ;  /* 0x0000004000a88947 */ /* 0x014fea0003800000 */
.L_x_160:
[----:B-1----:R-:W-:-:S04]  /*3b40*/  UIADD3 UR7, UPT, UPT, UR15, 0x1, URZ ;  /* 0x000000010f077890 */ /* 0x002fc8000fffe0ff */
[----:B------:R-:W-:-:S04]  /*3b50*/  UISETP.NE.AND UP0, UPT, UR7, 0x4, UPT ;  /* 0x000000040700788c */ /* 0x000fc8000bf05270 */
[----:B------:R-:W-:Y:S02]  /*3b60*/  USEL UR8, URZ, 0x1, UP0 ;  /* 0x00000001ff087887 */ /* 0x000fe40008000000 */
[----:B------:R-:W-:-:S04]  /*3b70*/  USEL UR7, UR7, URZ, UP0 ;  /* 0x000000ff07077287 */ /* 0x000fc80008000000 */
[----:B------:R-:W-:Y:S01]  /*3b80*/  ULEA UR6, UR7, UR5, 0x3 ;  /* 0x0000000507067291 */ /* 0x000fe2000f8e18ff */
[----:B------:R-:W-:-:S04]  /*3b90*/  LOP3.LUT R2, R11, UR8, RZ, 0x3c, !PT ;  /* 0x000000080b027c12 */ /* 0x000fc8000f8e3cff */
[----:B--2---:R-:W-:-:S04]  /*3ba0*/  SHF.L.U32 R3, R2, 0x1f, RZ ;  /* 0x0000001f02037819 */ /* 0x004fc800000006ff */
[----:B------:R-:W1:Y:S02]  /*3bb0*/  SYNCS.PHASECHK.TRANS64.TRYWAIT P0, [UR6], R3 ;  /* 0x00000003ff0075a7 */ /* 0x000e640008001106 */
[----:B-1----:R-:W-:Y:S05]  /*3bc0*/  @!P0 BRA `(.L_x_70) ;  /* 0x00000040009c8947 */ /* 0x002fea0003800000 */
.L_x_162:
        /* <DEDUP_REMOVED lines=9> */
.L_x_164:
[----:B------:R-:W-:-:S04]  /*3c60*/  UIADD3 UR7, UPT, UPT, UR7, 0x1, URZ ;  /* 0x0000000107077890 */ /* 0x000fc8000fffe0ff */
[----:B------:R-:W-:-:S04]  /*3c70*/  UISETP.NE.AND UP0, UPT, UR7, 0x4, UPT ;  /* 0x000000040700788c */ /* 0x000fc8000bf05270 */
[----:B------:R-:W-:Y:S02]  /*3c80*/  USEL UR6, URZ, 0x1, UP0 ;  /* 0x00000001ff067887 */ /* 0x000fe40008000000 */
[----:B------:R-:W-:-:S04]  /*3c90*/  USEL UR7, UR7, URZ, UP0 ;  /* 0x000000ff07077287 */ /* 0x000fc80008000000 */
[----:B------:R-:W-:Y:S01]  /*3ca0*/  ULEA UR7, UR7, UR5, 0x3 ;  /* 0x0000000507077291 */ /* 0x000fe2000f8e18ff */
[----:B-1----:R-:W-:-:S04]  /*3cb0*/  LOP3.LUT R3, R2, UR6, RZ, 0x3c, !PT ;  /* 0x0000000602037c12 */ /* 0x002fc8000f8e3cff */
[----:B------:R-:W-:-:S04]  /*3cc0*/  SHF.L.U32 R3, R3, 0x1f, RZ ;  /* 0x0000001f03037819 */ /* 0x000fc800000006ff */
[----:B------:R-:W1:Y:S02]  /*3cd0*/  SYNCS.PHASECHK.TRANS64.TRYWAIT P0, [UR7], R3 ;  /* 0x00000003ff0075a7 */ /* 0x000e640008001107 */
[----:B-1----:R-:W-:Y:S05]  /*3ce0*/  @!P0 BRA `(.L_x_72) ;  /* 0x0000004000848947 */ /* 0x002fea0003800000 */
.L_x_166:
[----:B------:R-:W-:Y:S01]  /*3cf0*/  NOP ;  /* 0x0000000000007918 */ /* 0x000fe20000000000 */
[----:B-1----:R-:W1:Y:S01]  /*3d00*/  LDS R0, [UR4+0x14] ;  /* 0x00001404ff007984 */ /* 0x002e620008000800 */
[----:B------:R-:W-:Y:S01]  /*3d10*/  ULOP3.LUT UR6, UR16, 0xffff, URZ, 0xc0, !UPT ;  /* 0x0000ffff10067892 */ /* 0x000fe2000f8ec0ff */
[----:B------:R-:W-:Y:S01]  /*3d20*/  UMOV UR8, 0xffff ;  /* 0x0000ffff00087882 */ /* 0x000fe20000000000 */
[----:B------:R-:W-:Y:S02]  /*3d30*/  UMOV UR5, 0x1 ;  /* 0x0000000100057882 */ /* 0x000fe40000000000 */
[----:B------:R-:W-:-:S04]  /*3d40*/  USHF.R.U32.HI UR6, URZ, 0x5, UR6 ;  /* 0x00000005ff067899 */ /* 0x000fc80008011606 */
[----:B------:R-:W-:Y:S02]  /*3d50*/  USHF.L.U32 UR8, UR8, UR6, URZ ;  /* 0x0000000608087299 */ /* 0x000fe400080006ff */
[----:B------:R-:W-:-:S04]  /*3d60*/  USHF.L.U32 UR5, UR5, UR6, URZ ;  /* 0x0000000605057299 */ /* 0x000fc800080006ff */
[----:B-1----:R-:W-:-:S04]  /*3d70*/  LOP3.LUT R0, R0, UR8, RZ, 0xc0, !PT ;  /* 0x0000000800007c12 */ /* 0x002fc8000f8ec0ff */
[----:B------:R-:W-:-:S13]  /*3d80*/  ISETP.NE.AND P0, PT, R0, UR8, PT ;  /* 0x0000000800007c0c */ /* 0x000fda000bf05270 */
[----:B------:R-:W-:Y:S05]  /*3d90*/  @P0 BRA `(.L_x_73) ;  /* 0x0000000000580947 */ /* 0x000fea0003800000 */
[----:B------:R-:W1:Y:S02]  /*3da0*/  LDS R0, [UR4+0x18] ;  /* 0x00001804ff007984 */ /* 0x000e640008000800 */
[----:B-1----:R-:W-:-:S04]  /*3db0*/  LOP3.LUT R0, R0, UR5, RZ, 0xc0, !PT ;  /* 0x0000000500007c12 */ /* 0x002fc8000f8ec0ff */
[----:B------:R-:W-:-:S13]  /*3dc0*/  ISETP.NE.AND P0, PT, R0, UR5, PT ;  /* 0x0000000500007c0c */ /* 0x000fda000bf05270 */
[----:B------:R-:W-:Y:S05]  /*3dd0*/  @P0 BRA `(.L_x_74) ;  /* 0x00000000003c0947 */ /* 0x000fea0003800000 */
[----:B------:R-:W1:Y:S01]  /*3de0*/  S2R R2, SR_LANEID ;  /* 0x0000000000027919 */ /* 0x000e620000000000 */
[----:B------:R-:W-:Y:S01]  /*3df0*/  ULOP3.LUT UR8, URZ, UR8, URZ, 0x33, !UPT ;  /* 0x00000008ff087292 */ /* 0x000fe2000f8e33ff */
[----:B------:R-:W-:Y:S01]  /*3e00*/  LOP3.LUT R4, RZ, UR5, RZ, 0x33, !PT ;  /* 0x00000005ff047c12 */ /* 0x000fe2000f8e33ff */
[----:B------:R-:W-:Y:S02]  /*3e10*/  VOTEU.ANY UR7, UPT, PT ;  /* 0x0000000000077886 */ /* 0x000fe400038e0100 */
[----:B------:R-:W-:Y:S01]  /*3e20*/  UFLO.U32 UR7, UR7 ;  /* 0x00000007000772bd */ /* 0x000fe200080e0000 */
[----:B------:R-:W2:Y:S01]  /*3e30*/  REDUX UR5, R4 ;  /* 0x00000000040573c4 */ /* 0x000ea20000000000 */
[----:B------:R-:W-:-:S06]  /*3e40*/  IMAD.U32 R0, RZ, RZ, UR8 ;  /* 0x00000008ff007e24 */ /* 0x000fcc000f8e00ff */
[----:B------:R4:W-:Y:S01]  /*3e50*/  UTCATOMSWS.AND URZ, UR8 ;  /* 0x0000000800ff79e3 */ /* 0x0009e20008000000 */
[----:B------:R-:W3:Y:S01]  /*3e60*/  REDUX UR6, R0 ;  /* 0x00000000000673c4 */ /* 0x000ee20000000000 */
[----:B-1----:R-:W-:Y:S01]  /*3e70*/  ISETP.EQ.U32.AND P0, PT, R2, UR7, PT ;  /* 0x0000000702007c0c */ /* 0x002fe2000bf02070 */
[----:B--2---:R-:W-:Y:S01]  /*3e80*/  IMAD.U32 R2, RZ, RZ, UR5 ;  /* 0x00000005ff027e24 */ /* 0x004fe2000f8e00ff */
[----:B---3--:R-:W-:-:S11]  /*3e90*/  MOV R3, UR6 ;  /* 0x0000000600037c02 */ /* 0x008fd60008000f00 */
[----:B------:R4:W-:Y:S04]  /*3ea0*/  @P0 ATOMS.AND RZ, [UR4+0x14], R3 ;  /* 0x00001403ffff098c */ /* 0x0009e8000a800004 */
[----:B------:R4:W-:Y:S01]  /*3eb0*/  @P0 ATOMS.AND RZ, [UR4+0x18], R2 ;  /* 0x00001802ffff098c */ /* 0x0009e2000a800004 */
[----:B------:R-:W-:Y:S05]  /*3ec0*/  BRA `(.L_x_75) ;  /* 0x0000000000147947 */ /* 0x000fea0003800000 */
.L_x_74:
[----:B------:R-:W-:Y:S02]  /*3ed0*/  MOV R2, 0x3ef0 ;  /* 0x00003ef000027802 */ /* 0x000fe40000000f00 */
[----:B---3-5:R-:W-:Y:S05]  /*3ee0*/  CALL.REL.NOINC `($__internal_0_$__cuda_sm10x_tcgen05_guardrail_trap_col_being_dealloced_not_returned_by_alloc) ;  /* 0x0000004000f87944 */ /* 0x028fea0003c00000 */
[----:B------:R-:W-:Y:S05]  /*3ef0*/  BRA `(.L_x_75) ;  /* 0x0000000000087947 */ /* 0x000fea0003800000 */
.L_x_73:
[----:B------:R-:W-:Y:S02]  /*3f00*/  MOV R2, 0x3f20 ;  /* 0x00003f2000027802 */ /* 0x000fe40000000f00 */
[----:B---3-5:R-:W-:Y:S05]  /*3f10*/  CALL.REL.NOINC `($__internal_2_$__cuda_sm10x_tcgen05_guardrail_trap_unallocated_columns_being_dealloced) ;  /* 0x0000004400047944 */ /* 0x028fea0003c00000 */
.L_x_75:
[----:B------:R-:W-:Y:S01]  /*3f20*/  NOP ;  /* 0x0000000000007918 */ /* 0x000fe20000000000 */
[----:B----4-:R-:W-:Y:S05]  /*3f30*/  EXIT ;  /* 0x000000000000794d */ /* 0x010fea0003800000 */
.L_x_57:
[----:B------:R-:W-:-:S09]  /*3f40*/  UISETP.NE.OR UP2, UPT, UR8, 0x3, !UP2 ;  /* 0x000000030800788c */ /* 0x000fd2000d745670 */
[----:B------:R-:W-:Y:S05]  /*3f50*/  BRA.U UP2, `(.L_x_76) ;  /* 0x0000000d02b07547 */ /* 0x000fea000b800000 */
[----:B------:R-:W1:Y:S01]  /*3f60*/  LDC R0, c[0x0][0xb30] ;  /* 0x0002cc00ff007b82 */ /* 0x000e620000000800 */
[----:B------:R-:W2:Y:S01]  /*3f70*/  LDCU.64 UR8, c[0x0][0x888] ;  /* 0x00011100ff0877ac */ /* 0x000ea20008000a00 */
[----:B------:R-:W-:Y:S02]  /*3f80*/  HFMA2 R25, -RZ, RZ, 0, 0 ;  /* 0x00000000ff197431 */ /* 0x000fe400000001ff */
[----:B------:R-:W-:Y:S01]  /*3f90*/  IMAD.MOV.U32 R34, RZ, RZ, 0x1 ;  /* 0x00000001ff227424 */ /* 0x000fe200078e00ff */
[----:B------:R-:W-:Y:S01]  /*3fa0*/  MOV R23, 0x2000 ;  /* 0x0000200000177802 */ /* 0x000fe20000000f00 */
[----:B------:R-:W4:Y:S01]  /*3fb0*/  LDCU.64 UR4, c[0x0][0x890] ;  /* 0x00011200ff0477ac */ /* 0x000f220008000a00 */
[----:B------:R-:W-:Y:S01]  /*3fc0*/  IMAD.MOV.U32 R27, RZ, RZ, RZ ;  /* 0x000000ffff1b7224 */ /* 0x000fe200078e00ff */
[----:B------:R-:W3:Y:S01]  /*3fd0*/  LDC R19, c[0x0][0x370] ;  /* 0x0000dc00ff137b82 */ /* 0x000ee20000000800 */
[----:B------:R-:W-:Y:S01]  /*3fe0*/  UMOV UR7, 0x400 ;  /* 0x0000040000077882 */ /* 0x000fe20000000000 */
[----:B------:R-:W-:-:S02]  /*3ff0*/  UPLOP3.LUT UP1, UPT, UPT, UPT, UPT, 0x40, 0x4 ;  /* 0x000000000004789c */ /* 0x000fc40003f2e870 */
[----:B------:R-:W-:Y:S01]  /*4000*/  ULEA UR7, UR37, UR7, 0x18 ;  /* 0x0000000725077291 */ /* 0x000fe2000f8ec0ff */
[----:B------:R-:W-:-:S03]  /*4010*/  UMOV UR13, URZ ;  /* 0x000000ff000d7c82 */ /* 0x000fc60008000000 */
[----:B------:R-:W3:Y:S01]  /*4020*/  LDC R2, c[0x0][0xb0c] ;  /* 0x0002c300ff027b82 */ /* 0x000ee20000000800 */
[----:B--2---:R-:W-:Y:S02]  /*4030*/  UISETP.NE.U32.AND UP3, UPT, UR8, URZ, UPT ;  /* 0x000000ff0800728c */ /* 0x004fe4000bf65070 */
[----:B----4-:R-:W-:-:S05]  /*4040*/  UISETP.NE.U32.AND UP4, UPT, UR4, URZ, UPT ;  /* 0x000000ff0400728c */ /* 0x010fca000bf85070 */
[----:B------:R-:W2:Y:S01]  /*4050*/  LDC R18, c[0x0][0xb20] ;  /* 0x0002c800ff127b82 */ /* 0x000ea20000000800 */
[----:B-1----:R-:W-:Y:S01]  /*4060*/  ISETP.NE.AND P1, PT, R0, 0x1, PT ;  /* 0x000000010000780c */ /* 0x002fe20003f25270 */
[----:B------:R-:W-:Y:S02]  /*4070*/  UISETP.NE.AND.EX UP3, UPT, UR9, URZ, UPT, UP3 ;  /* 0x000000ff0900728c */ /* 0x000fe4000bf65330 */
[----:B------:R-:W-:-:S04]  /*4080*/  UISETP.NE.AND.EX UP4, UPT, UR5, URZ, UPT, UP4 ;  /* 0x000000ff0500728c */ /* 0x000fc8000bf85340 */
[----:B-----5:R-:W1:Y:S08]  /*4090*/  LDC.64 R32, c[0x0][0x348] ;  /* 0x0000d200ff207b82 */ /* 0x020e700000000a00 */
[----:B------:R-:W4:Y:S08]  /*40a0*/  LDC.64 R16, c[0x0][0xb10] ;  /* 0x0002c400ff107b82 */ /* 0x000f300000000a00 */
[----:B------:R-:W1:Y:S08]  /*40b0*/  LDC.64 R6, c[0x0][0xb18] ;  /* 0x0002c600ff067b82 */ /* 0x000e700000000a00 */
[----:B------:R-:W1:Y:S08]  /*40c0*/  LDC.64 R4, c[0x0][0xb28] ;  /* 0x0002ca00ff047b82 */ /* 0x000e700000000a00 */
[----:B--23--:R-:W1:Y:S02]  /*40d0*/  LDC R22, c[0x0][0x374] ;  /* 0x0000dd00ff167b82 */ /* 0x00ce640000000800 */
.L_x_85:
[----:B------:R-:W-:Y:S02]  /*40e0*/  LEA R0, R27, UR7, 0x3 ;  /* 0x000000071b007c11 */ /* 0x000fe4000f8e18ff */
[----:B------:R-:W-:Y:S02]  /*40f0*/  SHF.L.U32 R3, R25, 0x1f, RZ ;  /* 0x0000001f19037819 */ /* 0x000fe400000006ff */
[----:B------:R-:W-:Y:S02]  /*4100*/  LEA R28, R27, UR7, 0x4 ;  /* 0x000000071b1c7c11 */ /* 0x000fe4000f8e20ff */
[----:B--2---:R-:W2:Y:S02]  /*4110*/  SYNCS.PHASECHK.TRANS64.TRYWAIT P0, [R0+URZ+0x100], R3 ;  /* 0x00010003000075a7 */ /* 0x004ea400080011ff */
[----:B--2---:R-:W-:Y:S05]  /*4120*/  @!P0 BRA `(.L_x_77) ;  /* 0x0000003c008c8947 */ /* 0x004fea0003800000 */
.L_x_167:
[----:B------:R-:W-:Y:S01]  /*4130*/  ISETP.GE.AND P0, PT, R26, 0x1, PT ;  /* 0x000000011a00780c */ /* 0x000fe20003f06270 */
[----:B------:R-:W3:Y:S01]  /*4140*/  LDS.128 R28, [R28+0x190] ;  /* 0x000190001c1c7984 */ /* 0x000ee20000000c00 */
[----:B--2---:R-:W-:Y:S01]  /*4150*/  VIADD R0, R0, 0x110 ;  /* 0x0000011000007836 */ /* 0x004fe20000000000 */
[----:B------:R-:W-:Y:S01]  /*4160*/  @!PT LDS RZ, [RZ] ;  /* 0x00000000fffff984 */ /* 0x000fe20000000800 */
[----:B------:R-:W-:Y:S01]  /*4170*/  @!PT LDS RZ, [RZ] ;  /* 0x00000000fffff984 */ /* 0x000fe20000000800 */
[----:B------:R-:W-:Y:S01]  /*4180*/  @!PT LDS RZ, [RZ] ;  /* 0x00000000fffff984 */ /* 0x000fe20000000800 */
[----:B------:R-:W-:Y:S01]  /*4190*/  @!PT LDS RZ, [RZ] ;  /* 0x00000000fffff984 */ /* 0x000fe20000000800 */
[----:B------:R2:W-:Y:S06]  /*41a0*/  MEMBAR.ALL.CTA ;  /* 0x0000000000007992 */ /* 0x0005ec0000008000 */
[----:B--2---:R-:W2:Y:S01]  /*41b0*/  FENCE.VIEW.ASYNC.S ;  /* 0x00000000000073c6 */ /* 0x004ea20000000000 */
[----:B------:R-:W-:Y:S04]  /*41c0*/  PRMT R0, RZ, 0x654, R0 ;  /* 0x00000654ff007816 */ /* 0x000fe80000000000 */
[----:B--2---:R2:W-:Y:S01]  /*41d0*/  SYNCS.ARRIVE.TRANS64.RED.A1T0 RZ, [R0+URZ], RZ ;  /* 0x000000ff00ff79a7 */ /* 0x0045e200081004ff */
[----:B---3--:R-:W-:Y:S11]  /*41e0*/  LOP3.LUT P3, RZ, R30, 0x1, RZ, 0xc0, !PT ;  /* 0x000000011eff7812 */ /* 0x008ff6000786c0ff */
[----:B------:R-:W-:Y:S02]  /*41f0*/  @!UPT UIADD3 URZ, UPT, UPT, URZ, URZ, URZ ;  /* 0x000000fffffff290 */ /* 0x000fe4000fffe0ff */
[----:B------:R-:W-:Y:S02]  /*4200*/  @P3 MOV R13, R28 ;  /* 0x0000001c000d3202 */ /* 0x000fe40000000f00 */
[----:B------:R-:W-:Y:S01]  /*4210*/  @P3 LOP3.LUT R8, R29, 0xffff, RZ, 0xc0, !PT ;  /* 0x0000ffff1d083812 */ /* 0x000fe200078ec0ff */
[----:B--2---:R-:W-:Y:S06]  /*4220*/  @!P0 BRA `(.L_x_78) ;  /* 0x0000000000a48947 */ /* 0x004fec0003800000 */
[----:B-1----:R-:W-:Y:S01]  /*4230*/  IMAD.HI.U32 R37, R22, R7, RZ ;  /* 0x0000000716257227 */ /* 0x002fe200078e00ff */
[----:B------:R-:W-:Y:S02]  /*4240*/  ISETP.NE.AND P0, PT, R6, 0x1, PT ;  /* 0x000000010600780c */ /* 0x000fe40003f05270 */
[----:B------:R-:W-:Y:S01]  /*4250*/  ISETP.NE.AND P2, PT, R26, 0x1, PT ;  /* 0x000000011a00780c */ /* 0x000fe20003f45270 */
[----:B----4-:R-:W-:Y:S01]  /*4260*/  IMAD.HI.U32 R36, R19, R16, RZ ;  /* 0x0000001013247227 */ /* 0x010fe200078e00ff */
[----:B------:R-:W-:Y:S02]  /*4270*/  SHF.R.U32.HI R37, RZ, R18, R37 ;  /* 0x00000012ff257219 */ /* 0x000fe40000011625 */
[----:B------:R-:W-:Y:S01]  /*4280*/  ISETP.NE.AND P4, PT, R2, 0x1, PT ;  /* 0x000000010200780c */ /* 0x000fe20003f85270 */
[----:B------:R-:W-:Y:S01]  /*4290*/  IMAD.HI.U32 R38, R13, R16, RZ ;  /* 0x000000100d267227 */ /* 0x000fe200078e00ff */
[----:B------:R-:W-:Y:S02]  /*42a0*/  SHF.R.U32.HI R36, RZ, R17, R36 ;  /* 0x00000011ff247219 */ /* 0x000fe40000011624 */
[----:B------:R-:W-:Y:S01]  /*42b0*/  SEL R3, R22, R37, !P0 ;  /* 0x0000002516037207 */ /* 0x000fe20004000000 */
[C---:B------:R-:W-:Y:S01]  /*42c0*/  IMAD.HI.U32 R37, R8.reuse, R7, RZ ;  /* 0x0000000708257227 */ /* 0x040fe200078e00ff */
[----:B------:R-:W-:Y:S02]  /*42d0*/  SEL R11, R19, R36, !P4 ;  /* 0x00000024130b7207 */ /* 0x000fe40006000000 */
[----:B------:R-:W-:Y:S01]  /*42e0*/  SHF.R.U32.HI R38, RZ, R17, R38 ;  /* 0x00000011ff267219 */ /* 0x000fe20000011626 */
[----:B------:R-:W-:Y:S01]  /*42f0*/  IMAD.HI.U32 R40, R3, R4, RZ ;  /* 0x0000000403287227 */ /* 0x000fe200078e00ff */
[----:B------:R-:W-:Y:S03]  /*4300*/  SHF.R.U32.HI R37, RZ, R18, R37 ;  /* 0x00000012ff257219 */ /* 0x000fe60000011625 */
[----:B------:R-:W-:Y:S01]  /*4310*/  IMAD.HI.U32 R36, R11, R4, RZ ;  /* 0x000000040b247227 */ /* 0x000fe200078e00ff */
[----:B------:R-:W-:Y:S02]  /*4320*/  @P2 SHF.R.U32.HI R3, RZ, R5, R40 ;  /* 0x00000005ff032219 */ /* 0x000fe40000011628 */
[----:B------:R-:W-:Y:S02]  /*4330*/  SEL R9, R8, R37, !P0 ;  /* 0x0000002508097207 */ /* 0x000fe40004000000 */
[----:B------:R-:W-:Y:S01]  /*4340*/  @P2 SHF.R.U32.HI R11, RZ, R5, R36 ;  /* 0x00000005ff0b2219 */ /* 0x000fe20000011624 */
[C---:B------:R-:W-:Y:S01]  /*4350*/  IMAD R10, R26.reuse, R3, RZ ;  /* 0x000000031a0a7224 */ /* 0x040fe200078e02ff */
[----:B------:R-:W-:Y:S01]  /*4360*/  SEL R3, R13, R38, !P4 ;  /* 0x000000260d037207 */ /* 0x000fe20006000000 */
[C---:B------:R-:W-:Y:S03]  /*4370*/  IMAD.HI.U32 R14, R9.reuse, R4, RZ ;  /* 0x00000004090e7227 */ /* 0x040fe600078e00ff */
[----:B------:R-:W-:Y:S01]  /*4380*/  ISETP.GE.AND P0, PT, R9, R10, PT ;  /* 0x0000000a0900720c */ /* 0x000fe20003f06270 */
[C---:B------:R-:W-:Y:S01]  /*4390*/  IMAD R12, R26.reuse, R11, RZ ;  /* 0x0000000b1a0c7224 */ /* 0x040fe200078e02ff */
[-C--:B------:R-:W-:Y:S04]  /*43a0*/  SHF.R.U32.HI R14, RZ, R5.reuse, R14 ;  /* 0x00000005ff0e7219 */ /* 0x080fe8000001160e */
[----:B------:R-:W-:Y:S02]  /*43b0*/  ISETP.GE.OR P0, PT, R3, R12, P0 ;  /* 0x0000000c0300720c */ /* 0x000fe40000706670 */
[----:B------:R-:W-:Y:S05]  /*43c0*/  SEL R15, R9, R14, !P2 ;  /* 0x0000000e090f7207 */ /* 0x000fea0005000000 */
[----:B------:R-:W-:Y:S04]  /*43d0*/  IMAD.MOV R14, RZ, RZ, -R15 ;  /* 0x000000ffff0e7224 */ /* 0x000fe800078e0a0f */
[----:B------:R-:W-:Y:S02]  /*43e0*/  IMAD R14, R26, R14, R9 ;  /* 0x0000000e1a0e7224 */ /* 0x000fe400078e0209 */
[C---:B------:R-:W-:Y:S05]  /*43f0*/  @!P0 IMAD.HI.U32 R10, R3.reuse, R4, RZ ;  /* 0x00000004030a8227 */ /* 0x040fea00078e00ff */
[----:B------:R-:W-:Y:S04]  /*4400*/  @!P0 SHF.R.U32.HI R10, RZ, R5, R10 ;  /* 0x00000005ff0a8219 */ /* 0x000fe8000001160a */
[----:B------:R-:W-:Y:S01]  /*4410*/  @!P0 SEL R0, R3, R10, !P2 ;  /* 0x0000000a03008207 */ /* 0x000fe20005000000 */
[----:B------:R-:W-:Y:S03]  /*4420*/  IMAD.MOV R10, RZ, RZ, -R3 ;  /* 0x000000ffff0a7224 */ /* 0x000fe600078e0a03 */
[----:B------:R-:W-:Y:S01]  /*4430*/  @!P0 IADD3 R15, PT, PT, R15, -R0, RZ ;  /* 0x800000000f0f8210 */ /* 0x000fe20007ffe0ff */
[----:B------:R-:W-:Y:S01]  /*4440*/  @!P0 IMAD R0, R11, R14, R0 ;  /* 0x0000000e0b008224 */ /* 0x000fe200078e0200 */
[----:B------:R-:W-:Y:S01]  /*4450*/  IADD3 R11, PT, PT, -R9, RZ, RZ ;  /* 0x000000ff090b7210 */ /* 0x000fe20007ffe1ff */
[----:B------:R-:W-:Y:S02]  /*4460*/  IMAD R13, R2, R10, R13 ;  /* 0x0000000a020d7224 */ /* 0x000fe400078e020d */
[----:B------:R-:W-:Y:S02]  /*4470*/  @!P0 IMAD R9, R15, R26, R3 ;  /* 0x0000001a0f098224 */ /* 0x000fe400078e0203 */
[----:B------:R-:W-:Y:S02]  /*4480*/  @!P0 IMAD.MOV.U32 R3, RZ, RZ, R0 ;  /* 0x000000ffff038224 */ /* 0x000fe400078e0000 */
[----:B------:R-:W-:Y:S02]  /*4490*/  IMAD R8, R6, R11, R8 ;  /* 0x0000000b06087224 */ /* 0x000fe400078e0208 */
[----:B------:R-:W-:Y:S02]  /*44a0*/  IMAD R13, R3, R2, R13 ;  /* 0x00000002030d7224 */ /* 0x000fe400078e020d */
[----:B------:R-:W-:Y:S02]  /*44b0*/  IMAD R8, R9, R6, R8 ;  /* 0x0000000609087224 */ /* 0x000fe400078e0208 */
.L_x_78:
[----:B------:R-:W-:Y:S05]  /*44c0*/  BRA.U UP1, `(.L_x_79) ;  /* 0x0000000101107547 */ /* 0x000fea000b800000 */
[----:B------:R-:W-:Y:S04]  /*44d0*/  MOV R0, UR6 ;  /* 0x0000000600007c02 */ /* 0x000fe80008000f00 */
[----:B------:R-:W-:Y:S04]  /*44e0*/  SHF.L.U32 R3, R0, 0x1f, RZ ;  /* 0x0000001f00037819 */ /* 0x000fe800000006ff */
[----:B------:R-:W2:Y:S02]  /*44f0*/  SYNCS.PHASECHK.TRANS64.TRYWAIT P0, [UR7+0xf8], R3 ;  /* 0x0000f803ff0075a7 */ /* 0x000ea40008001107 */
[----:B--2---:R-:W-:Y:S05]  /*4500*/  @!P0 BRA `(.L_x_80) ;  /* 0x0000003800a88947 */ /* 0x004fea0003800000 */
.L_x_79:
[----:B------:R-:W-:Y:S02]  /*4510*/  R2UR UR11, R21 ;  /* 0x00000000150b72ca */ /* 0x000fe400000e0000 */
[----:B------:R-:W-:Y:S02]  /*4520*/  R2UR UR10, R20 ;  /* 0x00000000140a72ca */ /* 0x000fe400000e0000 */
[----:B------:R-:W-:Y:S04]  /*4530*/  ISETP.NE.U32.AND P2, PT, RZ, UR4, PT ;  /* 0x00000004ff007c0c */ /* 0x000fe8000bf45070 */
[----:B------:R-:W-:Y:S05]  /*4540*/  ISETP.NE.AND.EX P2, PT, RZ, UR5, PT, P2 ;  /* 0x00000005ff007c0c */ /* 0x000fea000bf45320 */
[----:B------:R-:W-:Y:S02]  /*4550*/  USHF.L.U32 UR11, UR11, 0x6, URZ ;  /* 0x000000060b0b7899 */ /* 0x000fe400080006ff */
[----:B------:R-:W-:Y:S01]  /*4560*/  USHF.L.U32 UR10, UR10, 0x6, URZ ;  /* 0x000000060a0a7899 */ /* 0x000fe200080006ff */
[----:B------:R-:W-:Y:S11]  /*4570*/  BRA.U !UP4, `(.L_x_81) ;  /* 0x000000010c347547 */ /* 0x000ff6000b800000 */
[----:B------:R-:W-:Y:S01]  /*4580*/  UPLOP3.LUT UP0, UPT, UPT, UPT, UP3, 0x80, 0x8 ;  /* 0x000000000008789c */ /* 0x000fe20003f0f030 */
[----:B--2---:R-:W-:Y:S02]  /*4590*/  HFMA2 R0, -RZ, RZ, 0, 5.9604644775390625e-08 ;  /* 0x00000001ff007431 */ /* 0x004fe400000001ff */
[----:B------:R-:W-:Y:S03]  /*45a0*/  IMAD.MOV.U32 R67, RZ, RZ, 0x1 ;  /* 0x00000001ff437424 */ /* 0x000fe600078e00ff */
[----:B------:R-:W-:Y:S05]  /*45b0*/  PLOP3.LUT P0, PT, PT, PT, UP0, 0x80, 0x8 ;  /* 0x000000000008781c */ /* 0x000fea0003f0f008 */
[----:B------:R-:W2:Y:S01]  /*45c0*/  @UP0 LDCU.64 UR14, c[0x0][0x888] ;  /* 0x00011100ff0e07ac */ /* 0x000ea20008000a00 */
[----:B------:R-:W-:Y:S07]  /*45d0*/  @UP0 UIMAD UR8, UR36, UR4, URZ ;  /* 0x00000004240802a4 */ /* 0x000fee000f8e02ff */
[----:B------:R-:W-:Y:S01]  /*45e0*/  @!P0 PRMT R67, R0, 0x7610, R67 ;  /* 0x0000761000438816 */ /* 0x000fe20000000043 */
[----:B--2---:R-:W-:Y:S03]  /*45f0*/  @UP0 UIMAD.WIDE UR14, UR8, 0x4, UR14 ;  /* 0x00000004080e08a5 */ /* 0x004fe6000f8e020e */
[----:B------:R-:W2:Y:S03]  /*4600*/  @!UP0 LDCU UR8, c[0x0][0x880] ;  /* 0x00011000ff0887ac */ /* 0x000ea60008000800 */
[----:B------:R-:W-:Y:S01]  /*4610*/  IMAD.U32 R10, RZ, RZ, UR14 ;  /* 0x0000000eff0a7e24 */ /* 0x000fe2000f8e00ff */
[----:B------:R-:W-:Y:S05]  /*4620*/  MOV R11, UR15 ;  /* 0x0000000f000b7c02 */ /* 0x000fea0008000f00 */
[----:B------:R3:W5:Y:S02]  /*4630*/  @P0 LDG.E R35, desc[UR46][R10.64] ;  /* 0x0000002e0a230981 */ /* 0x000764000c1e1900 */
[----:B--23--:R-:W-:Y:S07]  /*4640*/  @!P0 IMAD.U32 R35, RZ, RZ, UR8 ;  /* 0x00000008ff238e24 */ /* 0x00cfee000f8e00ff */
.L_x_81:
[----:B-----5:R-:W-:Y:S01]  /*4650*/  @!P2 FSETP.EQ.AND P0, PT, R35, RZ, PT ;  /* 0x000000ff2300a20b */ /* 0x020fe20003f02000 */
[----:B------:R-:W-:Y:S01]  /*4660*/  @!UPT UIADD3 URZ, UPT, UPT, URZ, URZ, URZ ;  /* 0x000000fffffff290 */ /* 0x000fe2000fffe0ff */
[----:B------:R-:W-:Y:S11]  /*4670*/  @!P2 BRA `(.L_x_82) ;  /* 0x000000000014a947 */ /* 0x000ff60003800000 */
[----:B------:R-:W-:Y:S02]  /*4680*/  LOP3.LUT P2, RZ, R67, 0xff, RZ, 0xc0, !PT ;  /* 0x000000ff43ff7812 */ /* 0x000fe4000784c0ff */
[----:B------:R-:W-:Y:S04]  /*4690*/  PLOP3.LUT P0, PT, PT, PT, UP0, 0x80, 0x8 ;  /* 0x000000000008781c */ /* 0x000fe80003f0f008 */
[----:B------:R-:W-:Y:S07]  /*46a0*/  PLOP3.LUT P0, PT, P0, PT, PT, 0x8, 0x80 ;  /* 0x000000000080781c */ /* 0x000fee000070e170 */
[----:B------:R-:W-:Y:S11]  /*46b0*/  @P2 FSETP.EQ.AND P0, PT, R35, RZ, PT ;  /* 0x000000ff2300220b */ /* 0x000ff60003f02000 */
[----:B------:R-:W-:Y:S02]  /*46c0*/  @!UPT UIADD3 URZ, UPT, UPT, URZ, URZ, URZ ;  /* 0x000000fffffff290 */ /* 0x000fe4000fffe0ff */
.L_x_82:
[----:B------:R-:W-:Y:S01]  /*46d0*/  ULEA UR15, UR13, UR7, 0x3 ;  /* 0x000000070d0f7291 */ /* 0x000fe2000f8e18ff */
[----:B--2---:R-:W-:Y:S02]  /*46e0*/  SHF.L.U32 R3, R34, 0x1f, RZ ;  /* 0x0000001f22037819 */ /* 0x004fe400000006ff */
[----:B------:R-:W-:Y:S04]  /*46f0*/  ELECT P4, URZ, PT ;  /* 0x0000000000ff782f */ /* 0x000fe80003880000 */
[----:B------:R-:W-:Y:S02]  /*4700*/  PLOP3.LUT P4, PT, P0, P4, PT, 0xf2, 0x2f ;  /* 0x00000000002f781c */ /* 0x000fe40000789e72 */
[----:B------:R-:W2:Y:S11]  /*4710*/  SYNCS.PHASECHK.TRANS64.TRYWAIT P2, [UR15+0xd8], R3 ;  /* 0x0000d803ff0075a7 */ /* 0x000eb6000804110f */
[----:B-1----:R-:W-:Y:S05]  /*4720*/  @!P4 IADD3 R20, P0, PT, R32, 0x580, RZ ;  /* 0x000005802014c810 */ /* 0x002fea0007f1e0ff */
[----:B------:R-:W-:Y:S01]  /*4730*/  @!P4 IMAD.X R12, RZ, RZ, R33, P0 ;  /* 0x000000ffff0cc224 */ /* 0x000fe200000e0621 */
[----:B--2---:R-:W-:Y:S07]  /*4740*/  @!P2 BRA `(.L_x_83) ;  /* 0x000000380030a947 */ /* 0x004fee0003800000 */
.L_x_170:
[----:B------:R-:W2:Y:S01]  /*4750*/  LDC.64 R14, c[0x0][0xb10] ;  /* 0x0002c400ff0e7b82 */ /* 0x000ea20000000a00 */
[----:B------:R-:W-:Y:S01]  /*4760*/  @!P4 R2UR UR8, R12 ;  /* 0x000000000c08c2ca */ /* 0x000fe200000e0000 */
[----:B------:R-:W-:Y:S01]  /*4770*/  VOTEU.ALL UP2, P4 ;  /* 0x0000000000ff7886 */ /* 0x000fe20002040000 */
[----:B------:R-:W-:Y:S01]  /*4780*/  @!P4 R2UR UR9, R20 ;  /* 0x000000001409c2ca */ /* 0x000fe200000e0000 */
[----:B------:R-:W-:Y:S01]  /*4790*/  VOTEU.ALL UP1, P4 ;  /* 0x0000000000ff7886 */ /* 0x000fe20002020000 */
[----:B------:R-:W-:Y:S03]  /*47a0*/  UMOV UR20, 0x0 ;  /* 0x0000000000147882 */ /* 0x000fe60000000000 */
[----:B------:R-:W3:Y:S01]  /*47b0*/  LDC.64 R10, c[0x0][0xb18] ;  /* 0x0002c600ff0a7b82 */ /* 0x000ee20000000a00 */
[----:B------:R-:W-:Y:S01]  /*47c0*/  UMOV UR21, 0x10000000 ;  /* 0x1000000000157882 */ /* 0x000fe20000000000 */
[----:B------:R-:W-:Y:S01]  /*47d0*/  UMOV UR12, UR36 ;  /* 0x00000024000c7c82 */ /* 0x000fe20008000000 */
[----:B------:R-:W-:Y:S01]  /*47e0*/  UIADD3 UR14, UPT, UPT, UR13, 0x1, URZ ;  /* 0x000000010d0e7890 */ /* 0x000fe2000fffe0ff */
[----:B------:R-:W-:Y:S01]  /*47f0*/  @P3 SHF.R.U32.HI R24, RZ, 0x10, R29 ;  /* 0x00000010ff183819 */ /* 0x000fe2000001161d */
[----:B------:R-:W-:Y:S03]  /*4800*/  VIADD R27, R27, 0x1 ;  /* 0x000000011b1b7836 */ /* 0x000fe60000000000 */
[----:B-1----:R-:W1:Y:S01]  /*4810*/  @!P1 LDC R0, c[0x0][0xb20] ;  /* 0x0002c800ff009b82 */ /* 0x002e620000000800 */
[----:B------:R-:W-:Y:S01]  /*4820*/  UISETP.NE.AND UP5, UPT, UR14, 0x3, UPT ;  /* 0x000000030e00788c */ /* 0x000fe2000bfa5270 */
[----:B------:R-:W-:Y:S01]  /*4830*/  IMAD.U32 R21, RZ, RZ, UR8 ;  /* 0x00000008ff157e24 */ /* 0x000fe2000f8e00ff */
[----:B------:R-:W-:Y:S05]  /*4840*/  @!UP2 ULEA UR8, UR13, UR7, 0xd ;  /* 0x000000070d08a291 */ /* 0x000fea000f8e68ff */
[----:B------:R-:W5:Y:S01]  /*4850*/  @!P1 LDC R3, c[0x0][0xb0c] ;  /* 0x0002c300ff039b82 */ /* 0x000f620000000800 */
[----:B------:R-:W-:Y:S01]  /*4860*/  IMAD.U32 R20, RZ, RZ, UR9 ;  /* 0x00000009ff147e24 */ /* 0x000fe2000f8e00ff */
[----:B------:R-:W-:Y:S01]  /*4870*/  UIADD3 UR9, UPT, UPT, UR15, 0xc0, URZ ;  /* 0x000000c00f097890 */ /* 0x000fe2000fffe0ff */
[----:B------:R-:W-:Y:S01]  /*4880*/  @!P4 R2UR UR19, R21 ;  /* 0x000000001513c2ca */ /* 0x000fe200000e0000 */
[----:B------:R-:W-:Y:S02]  /*4890*/  @!UP2 UIADD3 UR8, UPT, UPT, UR8, 0x400, URZ ;  /* 0x000004000808a890 */ /* 0x000fe4000fffe0ff */
[----:B------:R-:W-:Y:S01]  /*48a0*/  @!P4 R2UR UR18, R20 ;  /* 0x000000001412c2ca */ /* 0x000fe200000e0000 */
[----:B------:R-:W-:Y:S01]  /*48b0*/  @!P4 IMAD.MOV.U32 R20, RZ, RZ, 0x2000 ;  /* 0x00002000ff14c424 */ /* 0x000fe200078e00ff */
[----:B------:R-:W-:Y:S02]  /*48c0*/  UPRMT UR16, UR37, 0x654, UR9 ;  /* 0x0000065425107896 */ /* 0x000fe40008000009 */
[----:B------:R-:W-:Y:S02]  /*48d0*/  USEL UR17, URZ, 0x1, UP5 ;  /* 0x00000001ff117887 */ /* 0x000fe4000a800000 */
[----:B------:R-:W-:Y:S04]  /*48e0*/  USEL UR14, UR14, URZ, UP5 ;  /* 0x000000ff0e0e7287 */ /* 0x000fe8000a800000 */
[----:B------:R-:W-:Y:S01]  /*48f0*/  ULEA UR13, UR14, UR7, 0x3 ;  /* 0x000000070e0d7291 */ /* 0x000fe2000f8e18ff */
[----:B------:R-:W-:Y:S02]  /*4900*/  LOP3.LUT R34, R34, UR17, RZ, 0x3c, !PT ;  /* 0x0000001122227c12 */ /* 0x000fe4000f8e3cff */
[----:B------:R1:W-:Y:S01]  /*4910*/  @!UP1 UTMALDG.3D [UR8], [UR18], desc[UR20] ;  /* 0x00001408120095b4 */ /* 0x0003e20008011000 */
[----:B------:R1:W-:Y:S01]  /*4920*/  @!P4 SYNCS.ARRIVE.TRANS64.RED.A0TR RZ, [UR15+0xc0], R20 ;  /* 0x0000c014ffffc9a7 */ /* 0x0003e2000830040f */
[----:B------:R-:W-:Y:S02]  /*4930*/  SHF.L.U32 R12, R34, 0x1f, RZ ;  /* 0x0000001f220c7819 */ /* 0x000fe400000006ff */
[----:B-----5:R-:W-:Y:S01]  /*4940*/  @!P1 ISETP.NE.AND P2, PT, R3, 0x1, PT ;  /* 0x000000010300980c */ /* 0x020fe20003f45270 */
[C---:B--2---:R-:W-:Y:S01]  /*4950*/  @!P1 IMAD.HI.U32 R14, R13.reuse, R14, RZ ;  /* 0x0000000e0d0e9227 */ /* 0x044fe200078e00ff */
[----:B---3--:R-:W-:Y:S03]  /*4960*/  @!P1 ISETP.NE.AND P0, PT, R10, 0x1, PT ;  /* 0x000000010a00980c */ /* 0x008fe60003f05270 */
[C---:B------:R-:W-:Y:S01]  /*4970*/  @!P1 IMAD.HI.U32 R11, R8.reuse, R11, RZ ;  /* 0x0000000b080b9227 */ /* 0x040fe200078e00ff */
[----:B------:R-:W-:Y:S04]  /*4980*/  @!P1 SHF.R.U32.HI R14, RZ, R15, R14 ;  /* 0x0000000fff0e9219 */ /* 0x000fe8000001160e */
[----:B-1----:R-:W-:Y:S01]  /*4990*/  @!P1 SHF.R.U32.HI R9, RZ, R0, R11 ;  /* 0x00000000ff099219 */ /* 0x002fe2000001160b */
[----:B------:R-:W-:Y:S01]  /*49a0*/  SYNCS.ARRIVE.TRANS64.RED.A1T0 RZ, [UR16], RZ ;  /* 0x000000ffffff79a7 */ /* 0x000fe20008100410 */
[----:B------:R-:W-:Y:S02]  /*49b0*/  @!P1 SEL R14, R13, R14, !P2 ;  /* 0x0000000e0d0e9207 */ /* 0x000fe40005000000 */
[----:B------:R-:W-:Y:S01]  /*49c0*/  @!P1 SEL R9, R8, R9, !P0 ;  /* 0x0000000908099207 */ /* 0x000fe20004000000 */
[----:B------:R-:W1:Y:S04]  /*49d0*/  SYNCS.PHASECHK.TRANS64.TRYWAIT P5, [UR13+0xd8], R12 ;  /* 0x0000d80cff0075a7 */ /* 0x000e6800080a110d */
[----:B------:R-:W-:Y:S02]  /*49e0*/  @!P1 IMAD.IADD R0, R9, 0x1, -R14 ;  /* 0x0000000109009824 */ /* 0x000fe400078e0a0e */
[----:B------:R-:W-:Y:S02]  /*49f0*/  @!P1 IMAD.IADD R9, R14, 0x1, -R9 ;  /* 0x000000010e099824 */ /* 0x000fe400078e0a09 */
[----:B------:R-:W-:Y:S02]  /*4a00*/  @!P1 IMAD R13, R0, R3, R13 ;  /* 0x00000003000d9224 */ /* 0x000fe400078e020d */
[----:B------:R-:W-:Y:S01]  /*4a10*/  @!P1 IMAD R8, R9, R10, R8 ;  /* 0x0000000a09089224 */ /* 0x000fe200078e0208 */
[----:B-1----:R-:W-:Y:S06]  /*4a20*/  @!P5 BRA `(.L_x_84) ;  /* 0x000000340090d947 */ /* 0x002fec0003800000 */
.L_x_172:
[----:B-1----:R-:W-:Y:S01]  /*4a30*/  @!P4 IADD3 R3, P0, PT, R32, 0x580, RZ ;  /* 0x000005802003c810 */ /* 0x002fe20007f1e0ff */
[----:B------:R-:W-:Y:S01]  /*4a40*/  UMOV UR18, 0x0 ;  /* 0x0000000000127882 */ /* 0x000fe20000000000 */
[----:B------:R-:W-:Y:S01]  /*4a50*/  UMOV UR19, 0x10000000 ;  /* 0x1000000000137882 */ /* 0x000fe20000000000 */
[----:B------:R-:W-:Y:S01]  /*4a60*/  VOTEU.ALL UP1, P4 ;  /* 0x0000000000ff7886 */ /* 0x000fe20002020000 */
[----:B------:R-:W-:Y:S01]  /*4a70*/  @!P4 R2UR UR9, R3 ;  /* 0x000000000309c2ca */ /* 0x000fe200000e0000 */
[----:B------:R-:W-:Y:S01]  /*4a80*/  @!P4 IMAD.X R0, RZ, RZ, R33, P0 ;  /* 0x000000ffff00c224 */ /* 0x000fe200000e0621 */
[----:B------:R-:W-:Y:S01]  /*4a90*/  UMOV UR12, UR36 ;  /* 0x00000024000c7c82 */ /* 0x000fe20008000000 */
[----:B------:R-:W-:Y:S01]  /*4aa0*/  @P3 R2UR UR36, R24 ;  /* 0x00000000182432ca */ /* 0x000fe200000e0000 */
[----:B------:R-:W-:Y:S01]  /*4ab0*/  @!UP1 ULEA UR15, UR14, UR7, 0xd ;  /* 0x000000070e0f9291 */ /* 0x000fe2000f8e68ff */
[----:B------:R-:W-:Y:S01]  /*4ac0*/  ISETP.NE.AND P0, PT, R27, 0x2, PT ;  /* 0x000000021b00780c */ /* 0x000fe20003f05270 */
[----:B------:R-:W-:Y:S01]  /*4ad0*/  @!UP1 UIADD3 UR10, UPT, UPT, UR10, 0x20, URZ ;  /* 0x000000200a0a9890 */ /* 0x000fe2000fffe0ff */
[----:B------:R-:W-:Y:S01]  /*4ae0*/  @!P4 R2UR UR8, R0 ;  /* 0x000000000008c2ca */ /* 0x000fe200000e0000 */
[----:B------:R-:W-:Y:S01]  /*4af0*/  IMAD.IADD R20, R8, 0x1, R66 ;  /* 0x0000000108147824 */ /* 0x000fe200078e0242 */
[----:B------:R-:W-:Y:S01]  /*4b00*/  SEL R0, RZ, 0x1, P0 ;  /* 0x00000001ff007807 */ /* 0x000fe20000000000 */
[----:B------:R-:W-:Y:S01]  /*4b10*/  IMAD.IADD R21, R13, 0x1, R68 ;  /* 0x000000010d157824 */ /* 0x000fe200078e0244 */
[----:B------:R-:W-:Y:S02]  /*4b20*/  SEL R27, R27, RZ, P0 ;  /* 0x000000ff1b1b7207 */ /* 0x000fe40000000000 */
[----:B------:R-:W-:Y:S01]  /*4b30*/  IMAD.U32 R10, RZ, RZ, UR9 ;  /* 0x00000009ff0a7e24 */ /* 0x000fe2000f8e00ff */
[----:B------:R-:W-:Y:S01]  /*4b40*/  UIADD3 UR9, UPT, UPT, UR13, 0xc0, URZ ;  /* 0x000000c00d097890 */ /* 0x000fe2000fffe0ff */
[----:B------:R-:W-:Y:S03]  /*4b50*/  LOP3.LUT R25, R25, R0, RZ, 0x3c, !PT ;  /* 0x0000000019197212 */ /* 0x000fe600078e3cff */
[----:B------:R-:W-:Y:S02]  /*4b60*/  @!P4 R2UR UR16, R10 ;  /* 0x000000000a10c2ca */ /* 0x000fe400000e0000 */
[----:B------:R-:W-:Y:S01]  /*4b70*/  IMAD.U32 R11, RZ, RZ, UR8 ;  /* 0x00000008ff0b7e24 */ /* 0x000fe2000f8e00ff */
[----:B------:R-:W-:Y:S01]  /*4b80*/  @!UP1 UIADD3 UR8, UPT, UPT, UR15, 0x400, URZ ;  /* 0x000004000f089890 */ /* 0x000fe2000fffe0ff */
[----:B------:R-:W-:Y:S01]  /*4b90*/  VOTEU.ALL UP1, P4 ;  /* 0x0000000000ff7886 */ /* 0x000fe20002020000 */
[----:B------:R-:W-:Y:S02]  /*4ba0*/  UPRMT UR15, UR37, 0x654, UR9 ;  /* 0x00000654250f7896 */ /* 0x000fe40008000009 */
[----:B------:R-:W-:Y:S11]  /*4bb0*/  @!P4 R2UR UR17, R11 ;  /* 0x000000000b11c2ca */ /* 0x000ff600000e0000 */
[----:B------:R-:W-:Y:S02]  /*4bc0*/  @!UPT UIADD3 URZ, UPT, UPT, URZ, URZ, URZ ;  /* 0x000000fffffff290 */ /* 0x000fe4000fffe0ff */
[----:B------:R2:W-:Y:S01]  /*4bd0*/  @!UP1 UTMALDG.3D [UR8], [UR16], desc[UR18] ;  /* 0x00001208100095b4 */ /* 0x0005e20008011000 */
[----:B------:R2:W-:Y:S01]  /*4be0*/  @!P4 SYNCS.ARRIVE.TRANS64.RED.A0TR RZ, [UR13+0xc0], R23 ;  /* 0x0000c017ffffc9a7 */ /* 0x0005e2000830040d */
[----:B------:R-:W-:Y:S04]  /*4bf0*/  UIADD3 UR13, UPT, UPT, UR14, 0x1, URZ ;  /* 0x000000010e0d7890 */ /* 0x000fe8000fffe0ff */
[----:B------:R-:W-:Y:S04]  /*4c00*/  UISETP.NE.AND UP1, UPT, UR13, 0x3, UPT ;  /* 0x000000030d00788c */ /* 0x000fe8000bf25270 */
[----:B------:R-:W-:Y:S02]  /*4c10*/  USEL UR14, URZ, 0x1, UP1 ;  /* 0x00000001ff0e7887 */ /* 0x000fe40008800000 */
[----:B------:R-:W-:Y:S02]  /*4c20*/  USEL UR13, UR13, URZ, UP1 ;  /* 0x000000ff0d0d7287 */ /* 0x000fe40008800000 */
[----:B------:R-:W-:Y:S02]  /*4c30*/  UPLOP3.LUT UP1, UPT, UPT, UPT, UPT, 0x80, 0x8 ;  /* 0x000000000008789c */ /* 0x000fe40003f2f070 */
[----:B------:R-:W-:Y:S01]  /*4c40*/  LOP3.LUT R34, R34, UR14, RZ, 0x3c, !PT ;  /* 0x0000000e22227c12 */ /* 0x000fe2000f8e3cff */
[----:B------:R-:W-:Y:S01]  /*4c50*/  SYNCS.ARRIVE.TRANS64.RED.A1T0 RZ, [UR15], RZ ;  /* 0x000000ffffff79a7 */ /* 0x000fe2000810040f */
[----:B------:R-:W-:Y:S07]  /*4c60*/  @P3 BRA `(.L_x_85) ;  /* 0xfffffff4001c3947 */ /* 0x000fee000383ffff */
[----:B------:R-:W-:Y:S01]  /*4c70*/  UIADD3 UR7, UPT, UPT, UR7, 0xd8, URZ ;  /* 0x000000d807077890 */ /* 0x000fe2000fffe0ff */
[----:B------:R-:W-:-:S03]  /*4c80*/  SHF.L.U32 R3, R34, 0x1f, RZ ;  /* 0x0000001f22037819 */ /* 0x000fc600000006ff */
[----:B------:R-:W-:-:S09]  /*4c90*/  ULEA UR4, UR13, UR7, 0x3 ;  /* 0x000000070d047291 */ /* 0x000fd2000f8e18ff */
[----:B------:R-:W1:Y:S02]  /*4ca0*/  SYNCS.PHASECHK.TRANS64.TRYWAIT P0, [UR4], R3 ;  /* 0x00000003ff0075a7 */ /* 0x000e640008001104 */
[----:B-1----:R-:W-:Y:S05]  /*4cb0*/  @!P0 BRA `(.L_x_86) ;  /* 0x0000003400048947 */ /* 0x002fea0003800000 */
.L_x_174:
        /* <DEDUP_REMOVED lines=9> */
.L_x_176:
[----:B------:R-:W-:-:S04]  /*4d50*/  UIADD3 UR5, UPT, UPT, UR5, 0x1, URZ ;  /* 0x0000000105057890 */ /* 0x000fc8000fffe0ff */
[----:B------:R-:W-:-:S04]  /*4d60*/  UISETP.NE.AND UP0, UPT, UR5, 0x3, UPT ;  /* 0x000000030500788c */ /* 0x000fc8000bf05270 */
[----:B------:R-:W-:Y:S02]  /*4d70*/  USEL UR4, URZ, 0x1, UP0 ;  /* 0x00000001ff047887 */ /* 0x000fe40008000000 */
[----:B------:R-:W-:-:S04]  /*4d80*/  USEL UR5, UR5, URZ, UP0 ;  /* 0x000000ff05057287 */ /* 0x000fc80008000000 */
[----:B------:R-:W-:Y:S01]  /*4d90*/  ULEA UR5, UR5, UR7, 0x3 ;  /* 0x0000000705057291 */ /* 0x000fe2000f8e18ff */
[----:B-1----:R-:W-:-:S04]  /*4da0*/  LOP3.LUT R3, R34, UR4, RZ, 0x3c, !PT ;  /* 0x0000000422037c12 */ /* 0x002fc8000f8e3cff */
[----:B------:R-:W-:Y:S01]  /*4db0*/  SHF.L.U32 R3, R3, 0x1f, RZ ;  /* 0x0000001f03037819 */ /* 0x000fe200000006ff */
[----:B------:R-:W-:-:S07]  /*4dc0*/  IMAD.U32 R0, RZ, RZ, UR5 ;  /* 0x00000005ff007e24 */ /* 0x000fce000f8e00ff */
.L_x_88:
[----:B-1----:R1:W3:Y:S02]  /*4dd0*/  SYNCS.PHASECHK.TRANS64.TRYWAIT P0, [R0+URZ], R3 ;  /* 0x00000003000075a7 */ /* 0x0022e400080011ff */
[----:B---3--:R-:W-:Y:S05]  /*4de0*/  @!P0 NANOSLEEP.SYNCS 0x989680 ;  /* 0x009896800000895d */ /* 0x008fea0003900000 */
[----:B------:R-:W3:Y:S02]  /*4df0*/  @!P0 SYNCS.PHASECHK.TRANS64 P0, [R0+URZ], R3 ;  /* 0x00000003000085a7 */ /* 0x000ee400080010ff */
[----:B--23--:R-:W-:Y:S05]  /*4e00*/  @P0 EXIT ;  /* 0x000000000000094d */ /* 0x00cfea0003800000 */
[----:B------:R-:W-:Y:S05]  /*4e10*/  BRA `(.L_x_88) ;  /* 0xfffffffc00ec7947 */ /* 0x000fea000383ffff */
.L_x_76:
[----:B------:R-:W-:-:S06]  /*4e20*/  UISETP.GE.AND UP1, UPT, UR8, 0x4, UPT ;  /* 0x000000040800788c */ /* 0x000fcc000bf26270 */
[----:B------:R-:W-:-:S13]  /*4e30*/  PLOP3.LUT P0, PT, PT, PT, UP1, 0x80, 0x8 ;  /* 0x000000000008781c */ /* 0x000fda0003f0f018 */
[----:B------:R-:W-:Y:S05]  /*4e40*/  @!P0 EXIT ;  /* 0x000000000000894d */ /* 0x000fea0003800000 */
[----:B------:R-:W-:Y:S01]  /*4e50*/  BAR.SYNC.DEFER_BLOCKING 0x6, 0xa0 ;  /* 0x0182800000007b1d */ /* 0x000fe20000010000 */
[C---:B------:R-:W-:Y:S01]  /*4e60*/  IMAD.SHL.U32 R0, R79.reuse, 0x20, RZ ;  /* 0x000000204f007824 */ /* 0x040fe200078e00ff */
[C---:B------:R-:W-:Y:S01]  /*4e70*/  R2P PR, R79.reuse, 0x6 ;  /* 0x000000064f007804 */ /* 0x040fe20000000000 */
[C---:B------:R-:W-:Y:S02]  /*4e80*/  IMAD.SHL.U32 R72, R79.reuse, 0x4, RZ ;  /* 0x000000044f487824 */ /* 0x040fe400078e00ff */
[C---:B------:R-:W-:Y:S01]  /*4e90*/  IMAD.U32 R32, R79.reuse, 0x10000, RZ ;  /* 0x000100004f207824 */ /* 0x040fe200078e00ff */
[----:B------:R-:W-:Y:S02]  /*4ea0*/  UMOV UR48, 0x400 ;  /* 0x0000040000307882 */ /* 0x000fe40000000000 */
[----:B------:R-:W1:Y:S01]  /*4eb0*/  LDC R71, c[0x0][0x370] ;  /* 0x0000dc00ff477b82 */ /* 0x000e620000000800 */
[----:B------:R-:W-:Y:S01]  /*4ec0*/  ULEA UR48, UR37, UR48, 0x18 ;  /* 0x0000003025307291 */ /* 0x000fe2000f8ec0ff */
[C---:B------:R-:W-:Y:S01]  /*4ed0*/  LOP3.LUT R7, R0.reuse, 0xe0, RZ, 0xc0, !PT ;  /* 0x000000e000077812 */ /* 0x040fe200078ec0ff */
[----:B------:R-:W-:Y:S01]  /*4ee0*/  IMAD.SHL.U32 R5, R79, 0x10, RZ ;  /* 0x000000104f057824 */ /* 0x000fe200078e00ff */
[----:B------:R-:W-:Y:S01]  /*4ef0*/  LOP3.LUT R0, R0, 0x100, RZ, 0xc0, !PT ;  /* 0x0000010000007812 */ /* 0x000fe200078ec0ff */
[----:B------:R-:W-:Y:S01]  /*4f00*/  IMAD.MOV.U32 R78, RZ, RZ, 0x8 ;  /* 0x00000008ff4e7424 */ /* 0x000fe200078e00ff */
[----:B------:R-:W-:Y:S01]  /*4f10*/  LOP3.LUT R72, R7, 0x1c, R72, 0xf8, !PT ;  /* 0x0000001c07487812 */ /* 0x000fe200078ef848 */
[----:B------:R-:W-:Y:S01]  /*4f20*/  IMAD.MOV.U32 R77, RZ, RZ, 0x10 ;  /* 0x00000010ff4d7424 */ /* 0x000fe200078e00ff */
[----:B------:R-:W2:Y:S01]  /*4f30*/  LDC R28, c[0x0][0xb0c] ;  /* 0x0002c300ff1c7b82 */ /* 0x000ea20000000800 */
[----:B------:R-:W-:Y:S01]  /*4f40*/  SHF.R.U32.HI R7, RZ, 0x2, R79 ;  /* 0x00000002ff077819 */ /* 0x000fe2000001164f */
[----:B------:R-:W-:Y:S01]  /*4f50*/  IMAD.MOV.U32 R30, RZ, RZ, RZ ;  /* 0x000000ffff1e7224 */ /* 0x000fe200078e00ff */
[----:B------:R-:W-:Y:S01]  /*4f60*/  LOP3.LUT R32, R32, 0x600000, RZ, 0xc0, !PT ;  /* 0x0060000020207812 */ /* 0x000fe200078ec0ff */
[----:B------:R-:W-:Y:S01]  /*4f70*/  IMAD.MOV.U32 R76, RZ, RZ, RZ ;  /* 0x000000ffff4c7224 */ /* 0x000fe200078e00ff */
[----:B------:R-:W-:Y:S01]  /*4f80*/  LOP3.LUT R5, R0, 0x600, R5, 0xf8, !PT ;  /* 0x0000060000057812 */ /* 0x000fe200078ef805 */
[----:B------:R-:W-:Y:S01]  /*4f90*/  IMAD.MOV.U32 R82, RZ, RZ, RZ ;  /* 0x000000ffff527224 */ /* 0x000fe200078e00ff */
[----:B------:R-:W-:Y:S01]  /*4fa0*/  LOP3.LUT R72, R72, 0x4, R7, 0x78, !PT ;  /* 0x0000000448487812 */ /* 0x000fe200078e7807 */
[----:B------:R-:W4:Y:S01]  /*4fb0*/  LDC R69, c[0x0][0xb20] ;  /* 0x0002c800ff457b82 */ /* 0x000f220000000800 */
[----:B------:R-:W3:Y:S01]  /*4fc0*/  LDS R3, [UR48+0x1b0] ;  /* 0x0001b030ff037984 */ /* 0x000ee20008000800 */
[----:B------:R-:W-:Y:S01]  /*4fd0*/  LOP3.LUT R79, R79, 0x60, RZ, 0xc0, !PT ;  /* 0x000000604f4f7812 */ /* 0x000fe200078ec0ff */
[----:B------:R-:W-:Y:S01]  /*4fe0*/  IMAD.MOV.U32 R75, RZ, RZ, RZ ;  /* 0x000000ffff4b7224 */ /* 0x000fe200078e00ff */
[----:B------:R-:W-:Y:S01]  /*4ff0*/  LOP3.LUT R72, R5, R72, RZ, 0xfc, !PT ;  /* 0x0000004805487212 */ /* 0x000fe200078efcff */
[----:B------:R-:W1:Y:S01]  /*5000*/  LDCU.64 UR54, c[0x0][0x348] ;  /* 0x00006900ff3677ac */ /* 0x000e620008000a00 */
[----:B------:R-:W-:-:S02]  /*5010*/  SEL R78, R78, 0xfffffff8, !P1 ;  /* 0xfffffff84e4e7807 */ /* 0x000fc40004800000 */
[----:B------:R-:W1:Y:S01]  /*5020*/  LDC R27, c[0x0][0xb30] ;  /* 0x0002cc00ff1b7b82 */ /* 0x000e620000000800 */
[----:B------:R-:W-:Y:S01]  /*5030*/  SEL R77, R77, 0xfffffff0, !P2 ;  /* 0xfffffff04d4d7807 */ /* 0x000fe20005000000 */
[----:B------:R-:W1:Y:S01]  /*5040*/  LDCU.64 UR38, c[0x0][0x888] ;  /* 0x00011100ff2677ac */ /* 0x000e620008000a00 */
[----:B------:R-:W1:Y:S05]  /*5050*/  LDCU.64 UR44, c[0x0][0x890] ;  /* 0x00011200ff2c77ac */ /* 0x000e6a0008000a00 */
[----:B------:R-:W1:Y:S01]  /*5060*/  LDC.64 R64, c[0x0][0xb10] ;  /* 0x0002c400ff407b82 */ /* 0x000e620000000a00 */
[----:B------:R-:W-:Y:S01]  /*5070*/  UMOV UR51, 0x1 ;  /* 0x0000000100337882 */ /* 0x000fe20000000000 */
[----:B------:R-:W-:Y:S01]  /*5080*/  UMOV UR56, URZ ;  /* 0x000000ff00387c82 */ /* 0x000fe20008000000 */
[----:B------:R-:W-:Y:S01]  /*5090*/  UIADD3 UR52, UPT, UPT, UR48, 0x400, URZ ;  /* 0x0000040030347890 */ /* 0x000fe2000fffe0ff */
[----:B------:R-:W-:Y:S01]  /*50a0*/  UMOV UR50, URZ ;  /* 0x000000ff00327c82 */ /* 0x000fe20008000000 */
[----:B------:R-:W-:-:S03]  /*50b0*/  UMOV UR49, URZ ;  /* 0x000000ff00317c82 */ /* 0x000fc60008000000 */
[----:B------:R-:W1:Y:S08]  /*50c0*/  LDC.64 R24, c[0x0][0xb18] ;  /* 0x0002c600ff187b82 */ /* 0x000e700000000a00 */
[----:B------:R-:W1:Y:S08]  /*50d0*/  LDC.64 R22, c[0x0][0xb28] ;  /* 0x0002ca00ff167b82 */ /* 0x000e700000000a00 */
[----:B------:R-:W1:Y:S01]  /*50e0*/  LDC.64 R62, c[0x0][0x8b0] ;  /* 0x00022c00ff3e7b82 */ /* 0x000e620000000a00 */
[----:B---3--:R-:W-:-:S07]  /*50f0*/  IMAD.IADD R32, R3, 0x1, R32 ;  /* 0x0000000103207824 */ /* 0x008fce00078e0220 */
[----:B------:R-:W3:Y:S08]  /*5100*/  LDC.64 R60, c[0x0][0x8a8] ;  /* 0x00022a00ff3c7b82 */ /* 0x000ef00000000a00 */
[----:B--2-4-:R-:W1:Y:S02]  /*5110*/  LDC R70, c[0x0][0x374] ;  /* 0x0000dd00ff467b82 */ /* 0x014e640000000800 */
.L_x_119:
[C---:B------:R-:W-:Y:S02]  /*5120*/  LEA R0, R82.reuse, UR48, 0x3 ;  /* 0x0000003052007c11 */ /* 0x040fe4000f8e18ff */
[----:B------:R-:W-:Y:S02]  /*5130*/  SHF.L.U32 R3, R75, 0x1f, RZ ;  /* 0x0000001f4b037819 */ /* 0x000fe400000006ff */
[----:B-1----:R-:W-:Y:S02]  /*5140*/  LEA R16, R82, UR48, 0x4 ;  /* 0x0000003052107c11 */ /* 0x002fe4000f8e20ff */
[----:B------:R-:W2:Y:S02]  /*5150*/  SYNCS.PHASECHK.TRANS64.TRYWAIT P0, [R0+URZ+0x100], R3 ;  /* 0x00010003000075a7 */ /* 0x000ea400080011ff */
[----:B--2---:R-:W-:Y:S05]  /*5160*/  @!P0 BRA `(.L_x_89) ;  /* 0x0000003000088947 */ /* 0x004fea0003800000 */
.L_x_177:
[----:B------:R-:W4:Y:S01]  /*5170*/  LDC.64 R12, c[0x0][0xb10] ;  /* 0x0002c400ff0c7b82 */ /* 0x000f220000000a00 */
[----:B------:R-:W3:Y:S01]  /*5180*/  LDS.128 R16, [R16+0x190] ;  /* 0x0001900010107984 */ /* 0x000ee20000000c00 */
[----:B-1----:R-:W-:Y:S01]  /*5190*/  ISETP.NE.AND P1, PT, R27, 0x1, PT ;  /* 0x000000011b00780c */ /* 0x002fe20003f25270 */
[----:B--2---:R-:W-:Y:S01]  /*51a0*/  VIADD R0, R0, 0x110 ;  /* 0x0000011000007836 */ /* 0x004fe20000000000 */
[----:B------:R-:W-:Y:S04]  /*51b0*/  ISETP.GE.AND P0, PT, R26, 0x1, PT ;  /* 0x000000011a00780c */ /* 0x000fe80003f06270 */
[----:B------:R-:W1:Y:S01]  /*51c0*/  LDC.64 R10, c[0x0][0xb18] ;  /* 0x0002c600ff0a7b82 */ /* 0x000e620000000a00 */
[----:B------:R-:W-:Y:S01]  /*51d0*/  PRMT R0, RZ, 0x654, R0 ;  /* 0x00000654ff007816 */ /* 0x000fe20000000000 */
[----:B------:R-:W-:Y:S01]  /*51e0*/  @!PT LDS RZ, [RZ] ;  /* 0x00000000fffff984 */ /* 0x000fe20000000800 */
[----:B------:R-:W-:Y:S01]  /*51f0*/  @!PT LDS RZ, [RZ] ;  /* 0x00000000fffff984 */ /* 0x000fe20000000800 */
[----:B------:R-:W-:Y:S01]  /*5200*/  @!PT LDS RZ, [RZ] ;  /* 0x00000000fffff984 */ /* 0x000fe20000000800 */
[----:B------:R-:W-:Y:S01]  /*5210*/  @!PT LDS RZ, [RZ] ;  /* 0x00000000fffff984 */ /* 0x000fe20000000800 */
[----:B------:R2:W-:Y:S06]  /*5220*/  MEMBAR.ALL.CTA ;  /* 0x0000000000007992 */ /* 0x0005ec0000008000 */
[----:B--2---:R-:W2:Y:S01]  /*5230*/  FENCE.VIEW.ASYNC.S ;  /* 0x00000000000073c6 */ /* 0x004ea20000000000 */
[----:B------:R-:W1:Y:S08]  /*5240*/  @!P1 LDC R14, c[0x0][0xb20] ;  /* 0x0002c800ff0e9b82 */ /* 0x000e700000000800 */
[----:B------:R-:W1:Y:S01]  /*5250*/  @!P1 LDC R9, c[0x0][0xb0c] ;  /* 0x0002c300ff099b82 */ /* 0x000e620000000800 */
[----:B--2---:R2:W-:Y:S01]  /*5260*/  SYNCS.ARRIVE.TRANS64.RED.A1T0 RZ, [R0+URZ], RZ ;  /* 0x000000ff00ff79a7 */ /* 0x0045e200081004ff */
[----:B---3--:R-:W-:Y:S04]  /*5270*/  LOP3.LUT P4, RZ, R18, 0x1, RZ, 0xc0, !PT ;  /* 0x0000000112ff7812 */ /* 0x008fe8000788c0ff */
[----:B------:R-:W-:Y:S09]  /*5280*/  P2R R80, PR, RZ, 0x10 ;  /* 0x00000010ff507803 */ /* 0x000ff20000000000 */
[----:B------:R-:W-:Y:S02]  /*5290*/  @P4 MOV R31, R16 ;  /* 0x00000010001f4202 */ /* 0x000fe40000000f00 */
[----:B------:R-:W-:Y:S01]  /*52a0*/  @P4 LOP3.LUT R29, R17, 0xffff, RZ, 0xc0, !PT ;  /* 0x0000ffff111d4812 */ /* 0x000fe200078ec0ff */
[----:B--2-4-:R-:W-:Y:S06]  /*52b0*/  @!P0 BRA `(.L_x_90) ;  /* 0x0000000000a48947 */ /* 0x014fec0003800000 */
[----:B------:R-:W-:Y:S01]  /*52c0*/  IMAD.HI.U32 R36, R70, R25, RZ ;  /* 0x0000001946247227 */ /* 0x000fe200078e00ff */
[----:B------:R-:W-:Y:S02]  /*52d0*/  ISETP.NE.AND P0, PT, R24, 0x1, PT ;  /* 0x000000011800780c */ /* 0x000fe40003f05270 */
[----:B------:R-:W-:Y:S01]  /*52e0*/  ISETP.NE.AND P2, PT, R26, 0x1, PT ;  /* 0x000000011a00780c */ /* 0x000fe20003f45270 */
[-C--:B------:R-:W-:Y:S01]  /*52f0*/  IMAD.HI.U32 R34, R71, R64.reuse, RZ ;  /* 0x0000004047227227 */ /* 0x080fe200078e00ff */
[----:B------:R-:W-:Y:S02]  /*5300*/  SHF.R.U32.HI R37, RZ, R69, R36 ;  /* 0x00000045ff257219 */ /* 0x000fe40000011624 */
[----:B------:R-:W-:Y:S01]  /*5310*/  ISETP.NE.AND P3, PT, R28, 0x1, PT ;  /* 0x000000011c00780c */ /* 0x000fe20003f65270 */
[----:B------:R-:W-:Y:S01]  /*5320*/  IMAD.HI.U32 R40, R29, R25, RZ ;  /* 0x000000191d287227 */ /* 0x000fe200078e00ff */
[----:B------:R-:W-:Y:S02]  /*5330*/  SHF.R.U32.HI R34, RZ, R65, R34 ;  /* 0x00000041ff227219 */ /* 0x000fe40000011622 */
[----:B------:R-:W-:Y:S01]  /*5340*/  SEL R3, R70, R37, !P0 ;  /* 0x0000002546037207 */ /* 0x000fe20004000000 */
[----:B------:R-:W-:Y:S01]  /*5350*/  IMAD.HI.U32 R38, R31, R64, RZ ;  /* 0x000000401f267227 */ /* 0x000fe200078e00ff */
[----:B------:R-:W-:Y:S03]  /*5360*/  SEL R7, R71, R34, !P3 ;  /* 0x0000002247077207 */ /* 0x000fe60005800000 */
[-C--:B------:R-:W-:Y:S01]  /*5370*/  IMAD.HI.U32 R34, R3, R22.reuse, RZ ;  /* 0x0000001603227227 */ /* 0x080fe200078e00ff */
[----:B------:R-:W-:Y:S03]  /*5380*/  SHF.R.U32.HI R38, RZ, R65, R38 ;  /* 0x00000041ff267219 */ /* 0x000fe60000011626 */
[----:B------:R-:W-:Y:S01]  /*5390*/  IMAD.HI.U32 R36, R7, R22, RZ ;  /* 0x0000001607247227 */ /* 0x000fe200078e00ff */
[----:B------:R-:W-:Y:S02]  /*53a0*/  @P2 SHF.R.U32.HI R3, RZ, R23, R34 ;  /* 0x00000017ff032219 */ /* 0x000fe40000011622 */
[----:B------:R-:W-:Y:S02]  /*53b0*/  SHF.R.U32.HI R34, RZ, R69, R40 ;  /* 0x00000045ff227219 */ /* 0x000fe40000011628 */
[----:B------:R-:W-:Y:S01]  /*53c0*/  @P2 SHF.R.U32.HI R7, RZ, R23, R36 ;  /* 0x00000017ff072219 */ /* 0x000fe20000011624 */
[C---:B------:R-:W-:Y:S01]  /*53d0*/  IMAD R2, R26.reuse, R3, RZ ;  /* 0x000000031a027224 */ /* 0x040fe200078e02ff */
[----:B------:R-:W-:Y:S02]  /*53e0*/  SEL R5, R29, R34, !P0 ;  /* 0x000000221d057207 */ /* 0x000fe40004000000 */
[----:B------:R-:W-:Y:S01]  /*53f0*/  SEL R3, R31, R38, !P3 ;  /* 0x000000261f037207 */ /* 0x000fe20005800000 */
[----:B------:R-:W-:Y:S01]  /*5400*/  IMAD R4, R26, R7, RZ ;  /* 0x000000071a047224 */ /* 0x000fe200078e02ff */
[C---:B------:R-:W-:Y:S01]  /*5410*/  ISETP.GE.AND P0, PT, R5.reuse, R2, PT ;  /* 0x000000020500720c */ /* 0x040fe20003f06270 */
[----:B------:R-:W-:Y:S03]  /*5420*/  IMAD.HI.U32 R6, R5, R22, RZ ;  /* 0x0000001605067227 */ /* 0x000fe600078e00ff */
[----:B------:R-:W-:Y:S01]  /*5430*/  ISETP.GE.OR P0, PT, R3, R4, P0 ;  /* 0x000000040300720c */ /* 0x000fe20000706670 */
[----:B------:R-:W-:Y:S01]  /*5440*/  IMAD.MOV R4, RZ, RZ, -R3 ;  /* 0x000000ffff047224 */ /* 0x000fe200078e0a03 */
[-C--:B------:R-:W-:Y:S03]  /*5450*/  SHF.R.U32.HI R6, RZ, R23.reuse, R6 ;  /* 0x00000017ff067219 */ /* 0x080fe60000011606 */
[----:B------:R-:W-:Y:S01]  /*5460*/  IMAD R31, R28, R4, R31 ;  /* 0x000000041c1f7224 */ /* 0x000fe200078e021f */
[----:B------:R-:W-:Y:S05]  /*5470*/  SEL R15, R5, R6, !P2 ;  /* 0x00000006050f7207 */ /* 0x000fea0005000000 */
[----:B------:R-:W-:Y:S02]  /*5480*/  IMAD.MOV R6, RZ, RZ, -R15 ;  /* 0x000000ffff067224 */ /* 0x000fe400078e0a0f */
[C---:B------:R-:W-:Y:S04]  /*5490*/  @!P0 IMAD.HI.U32 R2, R3.reuse, R22, RZ ;  /* 0x0000001603028227 */ /* 0x040fe800078e00ff */
[----:B------:R-:W-:Y:S01]  /*54a0*/  IMAD R6, R26, R6, R5 ;  /* 0x000000061a067224 */ /* 0x000fe200078e0205 */
[----:B------:R-:W-:Y:S04]  /*54b0*/  @!P0 SHF.R.U32.HI R2, RZ, R23, R2 ;  /* 0x00000017ff028219 */ /* 0x000fe80000011602 */
[----:B------:R-:W-:Y:S02]  /*54c0*/  @!P0 SEL R0, R3, R2, !P2 ;  /* 0x0000000203008207 */ /* 0x000fe40005000000 */
[----:B------:R-:W-:Y:S02]  /*54d0*/  IADD3 R2, PT, PT, -R5, RZ, RZ ;  /* 0x000000ff05027210 */ /* 0x000fe40007ffe1ff */
[----:B------:R-:W-:Y:S01]  /*54e0*/  @!P0 IADD3 R8, PT, PT, R15, -R0, RZ ;  /* 0x800000000f088210 */ /* 0x000fe20007ffe0ff */
[----:B------:R-:W-:Y:S02]  /*54f0*/  @!P0 IMAD R0, R7, R6, R0 ;  /* 0x0000000607008224 */ /* 0x000fe400078e0200 */
[----:B------:R-:W-:Y:S02]  /*5500*/  IMAD R29, R24, R2, R29 ;  /* 0x00000002181d7224 */ /* 0x000fe400078e021d */
[----:B------:R-:W-:Y:S02]  /*5510*/  @!P0 IMAD R5, R8, R26, R3 ;  /* 0x0000001a08058224 */ /* 0x000fe400078e0203 */
[----:B------:R-:W-:Y:S04]  /*5520*/  @!P0 IMAD.MOV.U32 R3, RZ, RZ, R0 ;  /* 0x000000ffff038224 */ /* 0x000fe800078e0000 */
[----:B------:R-:W-:Y:S02]  /*5530*/  IMAD R31, R3, R28, R31 ;  /* 0x0000001c031f7224 */ /* 0x000fe400078e021f */
[----:B------:R-:W-:Y:S07]  /*5540*/  IMAD R29, R5, R24, R29 ;  /* 0x00000018051d7224 */ /* 0x000fee00078e021d */
.L_x_90:
[----:B-1----:R-:W-:Y:S01]  /*5550*/  @!P1 ISETP.NE.AND P0, PT, R10, 0x1, PT ;  /* 0x000000010a00980c */ /* 0x002fe20003f05270 */
[----:B------:R-:W-:Y:S01]  /*5560*/  @!P1 IMAD.HI.U32 R0, R31, R12, RZ ;  /* 0x0000000c1f009227 */ /* 0x000fe200078e00ff */
[----:B------:R-:W-:Y:S01]  /*5570*/  @!P1 ISETP.NE.AND P2, PT, R9, 0x1, PT ;  /* 0x000000010900980c */ /* 0x000fe20003f45270 */
[----:B------:R-:W-:Y:S01]  /*5580*/  ULOP3.LUT UP0, URZ, UR52, 0x3f0, URZ, 0xc0, !UPT ;  /* 0x000003f034ff7892 */ /* 0x000fe2000f80c0ff */
[----:B------:R-:W-:Y:S01]  /*5590*/  R2UR UR42, R21 ;  /* 0x00000000152a72ca */ /* 0x000fe200000e0000 */
[----:B------:R-:W-:Y:S01]  /*55a0*/  @!P1 IMAD.HI.U32 R3, R29, R11, RZ ;  /* 0x0000000b1d039227 */ /* 0x000fe200078e00ff */
[----:B------:R-:W-:Y:S02]  /*55b0*/  @!P1 SHF.R.U32.HI R0, RZ, R13, R0 ;  /* 0x0000000dff009219 */ /* 0x000fe40000011600 */
[----:B------:R-:W-:Y:S01]  /*55c0*/  R2UR UR41, R20 ;  /* 0x00000000142972ca */ /* 0x000fe200000e0000 */
[----:B------:R-:W-:Y:S01]  /*55d0*/  VIADD R82, R82, 0x1 ;  /* 0x0000000152527836 */ /* 0x000fe20000000000 */
[----:B------:R-:W-:Y:S02]  /*55e0*/  @!P1 SHF.R.U32.HI R2, RZ, R14, R3 ;  /* 0x0000000eff029219 */ /* 0x000fe40000011603 */
[----:B------:R-:W-:Y:S02]  /*55f0*/  @!P1 SEL R3, R31, R0, !P2 ;  /* 0x000000001f039207 */ /* 0x000fe40005000000 */
[----:B------:R-:W-:Y:S02]  /*5600*/  @!P1 SEL R2, R29, R2, !P0 ;  /* 0x000000021d029207 */ /* 0x000fe40004000000 */
[----:B------:R-:W-:Y:S01]  /*5610*/  @P4 SHF.R.U32.HI R74, RZ, 0x10, R17 ;  /* 0x00000010ff4a4819 */ /* 0x000fe20000011611 */
[----:B------:R-:W-:Y:S02]  /*5620*/  USHF.L.U32 UR42, UR42, 0x6, URZ ;  /* 0x000000062a2a7899 */ /* 0x000fe400080006ff */
[----:B------:R-:W-:Y:S02]  /*5630*/  @!P1 IMAD.IADD R0, R2, 0x1, -R3 ;  /* 0x0000000102009824 */ /* 0x000fe400078e0a03 */
[----:B------:R-:W-:Y:S01]  /*5640*/  @!P1 IMAD.IADD R2, R3, 0x1, -R2 ;  /* 0x0000000103029824 */ /* 0x000fe200078e0a02 */
[----:B------:R-:W-:Y:S01]  /*5650*/  USHF.L.U32 UR41, UR41, 0x6, URZ ;  /* 0x0000000629297899 */ /* 0x000fe200080006ff */
[----:B------:R-:W-:Y:S02]  /*5660*/  @!P1 IMAD R31, R0, R9, R31 ;  /* 0x00000009001f9224 */ /* 0x000fe400078e021f */
[----:B------:R-:W-:Y:S01]  /*5670*/  @!P1 IMAD R29, R2, R10, R29 ;  /* 0x0000000a021d9224 */ /* 0x000fe200078e021d */
[----:B------:R-:W-:Y:S08]  /*5680*/  BRA.U !UP0, `(.L_x_91) ;  /* 0x00000001087c7547 */ /* 0x000ff0000b800000 */
[----:B------:R-:W1:Y:S01]  /*5690*/  LDCU.64 UR8, c[0x4][0x80] ;  /* 0x01001000ff0877ac */ /* 0x000e620008000a00 */
[----:B------:R-:W-:Y:S01]  /*56a0*/  MOV R2, 0x0 ;  /* 0x0000000000027802 */ /* 0x000fe20000000f00 */
[----:B------:R-:W-:Y:S02]  /*56b0*/  HFMA2 R12, -RZ, RZ, 0, 5.9604644775390625e-08 ;  /* 0x00000001ff0c7431 */ /* 0x000fe400000001ff */
[----:B------:R-:W-:Y:S01]  /*56c0*/  IMAD.MOV.U32 R8, RZ, RZ, 0x70 ;  /* 0x00000070ff087424 */ /* 0x000fe200078e00ff */
[----:B------:R2:W3:Y:S01]  /*56d0*/  LDC.64 R14, c[0x4][R2] ;  /* 0x01000000020e7b82 */ /* 0x0004e20000000a00 */
[----:B------:R-:W4:Y:S01]  /*56e0*/  LDCU.64 UR6, c[0x4][0x88] ;  /* 0x01001100ff0677ac */ /* 0x000f220008000a00 */
[----:B------:R-:W-:Y:S01]  /*56f0*/  IMAD.MOV.U32 R13, RZ, RZ, RZ ;  /* 0x000000ffff0d7224 */ /* 0x000fe200078e00ff */
[----:B------:R-:W2:Y:S01]  /*5700*/  LDCU.64 UR4, c[0x4][0x8] ;  /* 0x01000100ff0477ac */ /* 0x000ea20008000a00 */
[----:B-1----:R-:W-:Y:S01]  /*5710*/  MOV R5, UR9 ;  /* 0x0000000900057c02 */ /* 0x002fe20008000f00 */
[----:B------:R-:W-:Y:S01]  /*5720*/  IMAD.U32 R4, RZ, RZ, UR8 ;  /* 0x00000008ff047e24 */ /* 0x000fe2000f8e00ff */
[----:B----4-:R-:W-:Y:S01]  /*5730*/  MOV R7, UR7 ;  /* 0x0000000700077c02 */ /* 0x010fe20008000f00 */
[----:B------:R-:W-:Y:S01]  /*5740*/  IMAD.U32 R6, RZ, RZ, UR6 ;  /* 0x00000006ff067e24 */ /* 0x000fe2000f8e00ff */
[----:B--2---:R-:W-:Y:S01]  /*5750*/  MOV R11, UR5 ;  /* 0x00000005000b7c02 */ /* 0x004fe20008000f00 */
[----:B------:R-:W-:Y:S02]  /*5760*/  IMAD.U32 R10, RZ, RZ, UR4 ;  /* 0x00000004ff0a7e24 */ /* 0x000fe4000f8e00ff */
[----:B------:R-:W-:Y:S07]  /*5770*/  LEPC R20, `(.L_x_92) ;  /* 0x000000001014794e */ /* 0x000fee0000000000 */
[----:B---3-5:R-:W-:Y:S05]  /*5780*/  CALL.ABS.NOINC R14 ;  /* 0x000000000e007343 */ /* 0x028fea0003c00000 */
.L_x_92:
[----:B------:R-:W1:Y:S01]  /*5790*/  LDCU.64 UR8, c[0x4][0x80] ;  /* 0x01001000ff0877ac */ /* 0x000e620008000a00 */
[----:B------:R-:W2:Y:S01]  /*57a0*/  LDC.64 R2, c[0x4][R2] ;  /* 0x0100000002027b82 */ /* 0x000ea20000000a00 */
[----:B------:R-:W-:Y:S02]  /*57b0*/  HFMA2 R12, -RZ, RZ, 0, 5.9604644775390625e-08 ;  /* 0x00000001ff0c7431 */ /* 0x000fe400000001ff */
[----:B------:R-:W-:Y:S02]  /*57c0*/  IMAD.MOV.U32 R8, RZ, RZ, 0x70 ;  /* 0x00000070ff087424 */ /* 0x000fe400078e00ff */
[----:B------:R-:W-:Y:S01]  /*57d0*/  IMAD.MOV.U32 R13, RZ, RZ, RZ ;  /* 0x000000ffff0d7224 */ /* 0x000fe200078e00ff */
[----:B------:R-:W3:Y:S01]  /*57e0*/  LDCU.64 UR6, c[0x4][0x88] ;  /* 0x01001100ff0677ac */ /* 0x000ee20008000a00 */
[----:B------:R-:W4:Y:S01]  /*57f0*/  LDCU.64 UR4, c[0x4][0x8] ;  /* 0x01000100ff0477ac */ /* 0x000f220008000a00 */
[----:B-1----:R-:W-:Y:S02]  /*5800*/  MOV R4, UR8 ;  /* 0x0000000800047c02 */ /* 0x002fe40008000f00 */
[----:B------:R-:W-:Y:S02]  /*5810*/  MOV R5, UR9 ;  /* 0x0000000900057c02 */ /* 0x000fe40008000f00 */
[----:B---3--:R-:W-:Y:S01]  /*5820*/  MOV R7, UR7 ;  /* 0x0000000700077c02 */ /* 0x008fe20008000f00 */
[----:B------:R-:W-:Y:S01]  /*5830*/  IMAD.U32 R6, RZ, RZ, UR6 ;  /* 0x00000006ff067e24 */ /* 0x000fe2000f8e00ff */
[----:B----4-:R-:W-:Y:S01]  /*5840*/  MOV R11, UR5 ;  /* 0x00000005000b7c02 */ /* 0x010fe20008000f00 */
[----:B------:R-:W-:Y:S02]  /*5850*/  IMAD.U32 R10, RZ, RZ, UR4 ;  /* 0x00000004ff0a7e24 */ /* 0x000fe4000f8e00ff */
[----:B------:R-:W-:Y:S07]  /*5860*/  LEPC R20, `(.L_x_91) ;  /* 0x000000001014794e */ /* 0x000fee0000000000 */
[----:B--2---:R-:W-:Y:S05]  /*5870*/  CALL.ABS.NOINC R2 ;  /* 0x0000000002007343 */ /* 0x004fea0003c00000 */
.L_x_91:
[----:B------:R-:W-:Y:S01]  /*5880*/  ISETP.NE.U32.AND P4, PT, R62, RZ, PT ;  /* 0x000000ff3e00720c */ /* 0x000fe20003f85070 */
[----:B------:R-:W-:Y:S01]  /*5890*/  UISETP.NE.AND UP2, UPT, UR53, URZ, UPT ;  /* 0x000000ff3500728c */ /* 0x000fe2000bf45270 */
[----:B------:R-:W-:Y:S01]  /*58a0*/  ISETP.NE.U32.AND P2, PT, RZ, UR38, PT ;  /* 0x00000026ff007c0c */ /* 0x000fe2000bf45070 */
[----:B------:R-:W-:Y:S01]  /*58b0*/  UISETP.NE.U32.AND UP1, UPT, UR44, URZ, UPT ;  /* 0x000000ff2c00728c */ /* 0x000fe2000bf25070 */
[----:B------:R-:W-:Y:S01]  /*58c0*/  ISETP.NE.AND.EX P4, PT, R63, RZ, PT, P4 ;  /* 0x000000ff3f00720c */ /* 0x000fe20003f85340 */
[----:B------:R-:W-:Y:S01]  /*58d0*/  UPLOP3.LUT UP0, UPT, UPT, UPT, UPT, 0x40, 0x4 ;  /* 0x000000000004789c */ /* 0x000fe20003f0e870 */
[----:B------:R-:W-:Y:S01]  /*58e0*/  ISETP.NE.AND.EX P2, PT, RZ, UR39, PT, P2 ;  /* 0x00000027ff007c0c */ /* 0x000fe2000bf45320 */
[----:B------:R-:W-:Y:S01]  /*58f0*/  UISETP.NE.AND.EX UP1, UPT, UR45, URZ, UPT, UP1 ;  /* 0x000000ff2d00728c */ /* 0x000fe2000bf25310 */
[----:B------:R-:W-:Y:S04]  /*5900*/  PLOP3.LUT P1, PT, PT, PT, UP2, 0x80, 0x8 ;  /* 0x000000000008781c */ /* 0x000fe80003f2f028 */
[----:B------:R-:W-:Y:S06]  /*5910*/  @UP2 UPLOP3.LUT UP0, UPT, UPT, UPT, UP1, 0x80, 0x8 ;  /* 0x000000000008289c */ /* 0x000fec0003f0f010 */
[----:B------:R-:W-:Y:S01]  /*5920*/  PLOP3.LUT P0, PT, PT, PT, UP0, 0x80, 0x8 ;  /* 0x000000000008781c */ /* 0x000fe20003f0f008 */
[----:B------:R-:W-:Y:S01]  /*5930*/  @!UPT UIADD3 URZ, UPT, UPT, URZ, URZ, URZ ;  /* 0x000000fffffff290 */ /* 0x000fe2000fffe0ff */
[----:B------:R-:W-:Y:S11]  /*5940*/  BRA.U !UP1, `(.L_x_93) ;  /* 0x0000000109387547 */ /* 0x000ff6000b800000 */
[----:B------:R-:W-:Y:S01]  /*5950*/  UISETP.NE.U32.AND UP0, UPT, UR38, URZ, UPT ;  /* 0x000000ff2600728c */ /* 0x000fe2000bf05070 */
[----:B------:R-:W-:Y:S02]  /*5960*/  HFMA2 R0, -RZ, RZ, 0, 5.9604644775390625e-08 ;  /* 0x00000001ff007431 */ /* 0x000fe400000001ff */
[----:B------:R-:W-:Y:S01]  /*5970*/  IMAD.MOV.U32 R67, RZ, RZ, 0x1 ;  /* 0x00000001ff437424 */ /* 0x000fe200078e00ff */
[----:B------:R-:W-:Y:S06]  /*5980*/  UISETP.NE.AND.EX UP0, UPT, UR39, URZ, UPT, UP0 ;  /* 0x000000ff2700728c */ /* 0x000fec000bf05300 */
[----:B------:R-:W-:Y:S05]  /*5990*/  PLOP3.LUT P3, PT, PT, PT, UP0, 0x80, 0x8 ;  /* 0x000000000008781c */ /* 0x000fea0003f6f008 */
[----:B------:R-:W1:Y:S01]  /*59a0*/  @UP0 LDCU.64 UR6, c[0x0][0x888] ;  /* 0x00011100ff0607ac */ /* 0x000e620008000a00 */
[----:B------:R-:W-:Y:S07]  /*59b0*/  @UP0 UIMAD UR4, UR36, UR44, URZ ;  /* 0x0000002c240402a4 */ /* 0x000fee000f8e02ff */
[----:B------:R-:W-:Y:S01]  /*59c0*/  @!P3 PRMT R67, R0, 0x7610, R67 ;  /* 0x000076100043b816 */ /* 0x000fe20000000043 */
[----:B-1----:R-:W-:Y:S03]  /*59d0*/  @UP0 UIMAD.WIDE UR6, UR4, 0x4, UR6 ;  /* 0x00000004040608a5 */ /* 0x002fe6000f8e0206 */
[----:B------:R-:W1:Y:S03]  /*59e0*/  @!UP0 LDCU UR4, c[0x0][0x880] ;  /* 0x00011000ff0487ac */ /* 0x000e660008000800 */
[----:B------:R-:W-:Y:S01]  /*59f0*/  IMAD.U32 R2, RZ, RZ, UR6 ;  /* 0x00000006ff027e24 */ /* 0x000fe2000f8e00ff */
[----:B------:R-:W-:Y:S05]  /*5a00*/  MOV R3, UR7 ;  /* 0x0000000700037c02 */ /* 0x000fea0008000f00 */
[----:B-----5:R2:W5:Y:S02]  /*5a10*/  @P3 LDG.E R35, desc[UR46][R2.64] ;  /* 0x0000002e02233981 */ /* 0x020564000c1e1900 */
[----:B-12---:R-:W-:Y:S02]  /*5a20*/  @!P3 IMAD.U32 R35, RZ, RZ, UR4 ;  /* 0x00000004ff23be24 */ /* 0x006fe4000f8e00ff */
.L_x_93:
[----:B------:R-:W-:Y:S05]  /*5a30*/  @!P4 BRA `(.L_x_94) ;  /* 0x000000000020c947 */ /* 0x000fea0003800000 */
[----:B------:R-:W-:Y:S04]  /*5a40*/  ISETP.NE.U32.AND P3, PT, R60, RZ, PT ;  /* 0x000000ff3c00720c */ /* 0x000fe80003f65070 */
[----:B------:R-:W-:Y:S11]  /*5a50*/  ISETP.NE.AND.EX P3, PT, R61, RZ, PT, P3 ;  /* 0x000000ff3d00720c */ /* 0x000ff60003f65330 */
[----:B------:R-:W-:Y:S02]  /*5a60*/  @!UPT UIADD3 URZ, UPT, UPT, URZ, URZ, URZ ;  /* 0x000000fffffff290 */ /* 0x000fe4000fffe0ff */
[----:B------:R-:W1:Y:S01]  /*5a70*/  @P3 LDC.64 R2, c[0x0][0x8a8] ;  /* 0x00022a00ff023b82 */ /* 0x000e620000000a00 */
[----:B------:R-:W-:Y:S04]  /*5a80*/  @P3 IMAD R0, R62, UR36, RZ ;  /* 0x000000243e003c24 */ /* 0x000fe8000f8e02ff */
[----:B-1----:R-:W-:Y:S05]  /*5a90*/  @P3 IMAD.WIDE R2, R0, 0x4, R2 ;  /* 0x0000000400023825 */ /* 0x002fea00078e0202 */
[----:B-----5:R1:W5:Y:S02]  /*5aa0*/  @P3 LDG.E R33, desc[UR46][R2.64] ;  /* 0x0000002e02213981 */ /* 0x020364000c1e1900 */
[----:B-1----:R-:W2:Y:S02]  /*5ab0*/  @!P3 LDC R33, c[0x0][0x8a0] ;  /* 0x00022800ff21bb82 */ /* 0x002ea40000000800 */
.L_x_94:
[----:B-----5:R-:W-:Y:S01]  /*5ac0*/  FSETP.NEU.AND P3, PT, R35, RZ, PT ;  /* 0x000000ff2300720b */ /* 0x020fe20003f6d000 */
[----:B------:R-:W-:Y:S01]  /*5ad0*/  ULOP3.LUT UR4, UR51, 0x1, URZ, 0x3c, !UPT ;  /* 0x0000000133047892 */ /* 0x000fe2000f8e3cff */
[----:B------:R-:W-:Y:S01]  /*5ae0*/  SEL R9, RZ, 0xffffffff, P2 ;  /* 0xffffffffff097807 */ /* 0x000fe20001000000 */
[----:B------:R-:W-:Y:S01]  /*5af0*/  BSSY B1, `(.L_x_95) ;  /* 0x000004d000017945 */ /* 0x000fe20003800000 */
[----:B------:R-:W-:Y:S01]  /*5b00*/  @P1 LOP3.LUT P2, RZ, R67, 0xff, RZ, 0xc0, !PT ;  /* 0x000000ff43ff1812 */ /* 0x000fe2000784c0ff */
[----:B------:R-:W-:Y:S01]  /*5b10*/  IMAD.MOV.U32 R87, RZ, RZ, 0x1 ;  /* 0x00000001ff577424 */ /* 0x000fe200078e00ff */
[----:B------:R-:W-:Y:S01]  /*5b20*/  @P1 SEL R2, RZ, 0xffffffff, P3 ;  /* 0xffffffffff021807 */ /* 0x000fe20001800000 */
[----:B------:R-:W-:Y:S01]  /*5b30*/  IMAD.U32 R42, RZ, RZ, UR4 ;  /* 0x00000004ff2a7e24 */ /* 0x000fe2000f8e00ff */
[----:B------:R-:W-:Y:S01]  /*5b40*/  LEA R84, R30, UR48, 0x3 ;  /* 0x000000301e547c11 */ /* 0x000fe2000f8e18ff */
[----:B------:R-:W-:Y:S01]  /*5b50*/  IMAD.U32 R43, RZ, RZ, UR56 ;  /* 0x00000038ff2b7e24 */ /* 0x000fe2000f8e00ff */
[----:B------:R-:W-:Y:S02]  /*5b60*/  @P0 SEL R2, R9, R2, !P2 ;  /* 0x0000000209020207 */ /* 0x000fe40005000000 */
[----:B------:R-:W-:Y:S02]  /*5b70*/  CS2R R46, SRZ ;  /* 0x00000000002e7805 */ /* 0x000fe4000001ff00 */
[----:B------:R-:W-:Y:S02]  /*5b80*/  SHF.L.U32 R7, R76, 0x1f, RZ ;  /* 0x0000001f4c077819 */ /* 0x000fe400000006ff */
[----:B------:R-:W-:Y:S02]  /*5b90*/  CS2R R44, SRZ ;  /* 0x00000000002c7805 */ /* 0x000fe4000001ff00 */
[----:B------:R-:W-:Y:S02]  /*5ba0*/  @P1 LOP3.LUT R2, R2, 0x1, RZ, 0xc0, !PT ;  /* 0x0000000102021812 */ /* 0x000fe400078ec0ff */
[----:B------:R-:W-:Y:S02]  /*5bb0*/  CS2R R50, SRZ ;  /* 0x0000000000327805 */ /* 0x000fe4000001ff00 */
[----:B------:R-:W-:Y:S02]  /*5bc0*/  PLOP3.LUT P2, PT, PT, PT, UP1, 0x80, 0x8 ;  /* 0x000000000008781c */ /* 0x000fe40003f4f018 */
[----:B------:R-:W-:Y:S02]  /*5bd0*/  CS2R R48, SRZ ;  /* 0x0000000000307805 */ /* 0x000fe4000001ff00 */
[----:B------:R-:W-:Y:S01]  /*5be0*/  ISETP.NE.U32.OR P5, PT, R2, 0x1, !P1 ;  /* 0x000000010200780c */ /* 0x000fe20004fa5470 */
[----:B------:R-:W-:Y:S01]  /*5bf0*/  IMAD.U32 R2, RZ, RZ, UR56 ;  /* 0x00000038ff027e24 */ /* 0x000fe2000f8e00ff */
[----:B------:R-:W-:Y:S02]  /*5c00*/  LEA.HI R5, R30, R30, RZ, 0x1 ;  /* 0x0000001e1e057211 */ /* 0x000fe400078f08ff */
[----:B------:R-:W-:Y:S02]  /*5c10*/  CS2R R54, SRZ ;  /* 0x0000000000367805 */ /* 0x000fe4000001ff00 */
[----:B------:R-:W-:Y:S02]  /*5c20*/  LOP3.LUT P4, R81, R67, 0xff, RZ, 0xc0, !PT ;  /* 0x000000ff43517812 */ /* 0x000fe4000788c0ff */
[----:B------:R-:W-:Y:S02]  /*5c30*/  CS2R R52, SRZ ;  /* 0x0000000000347805 */ /* 0x000fe4000001ff00 */
[----:B------:R-:W-:Y:S01]  /*5c40*/  LEA R0, R2, UR48, 0x3 ;  /* 0x0000003002007c11 */ /* 0x000fe2000f8e18ff */
[C---:B------:R-:W-:Y:S01]  /*5c50*/  IMAD.SHL.U32 R3, R5.reuse, 0x20, RZ ;  /* 0x0000002005037824 */ /* 0x040fe200078e00ff */
[----:B------:R-:W-:Y:S02]  /*5c60*/  SEL R2, RZ, 0xffffffff, P3 ;  /* 0xffffffffff027807 */ /* 0x000fe40001800000 */
[----:B------:R-:W-:Y:S02]  /*5c70*/  CS2R R58, SRZ ;  /* 0x00000000003a7805 */ /* 0x000fe4000001ff00 */
[----:B------:R-:W-:Y:S02]  /*5c80*/  LOP3.LUT R5, R5, 0xffe, RZ, 0xc0, !PT ;  /* 0x00000ffe05057812 */ /* 0x000fe400078ec0ff */
[----:B------:R-:W-:Y:S02]  /*5c90*/  CS2R R56, SRZ ;  /* 0x0000000000387805 */ /* 0x000fe4000001ff00 */
[----:B------:R-:W-:Y:S02]  /*5ca0*/  @P2 SEL R2, R9, R2, !P4 ;  /* 0x0000000209022207 */ /* 0x000fe40006000000 */
[----:B------:R-:W-:Y:S01]  /*5cb0*/  @P5 SHF.L.U32 R11, R42, 0x1f, RZ ;  /* 0x0000001f2a0b5819 */ /* 0x000fe200000006ff */
[----:B------:R-:W-:Y:S01]  /*5cc0*/  IMAD.IADD R34, R30, 0x1, -R5 ;  /* 0x000000011e227824 */ /* 0x000fe200078e0a05 */
[----:B------:R-:W-:Y:S02]  /*5cd0*/  LOP3.LUT R3, R3, 0xffffffc0, RZ, 0xc0, !PT ;  /* 0xffffffc003037812 */ /* 0x000fe400078ec0ff */
[----:B------:R-:W1:Y:S01]  /*5ce0*/  @P5 SYNCS.PHASECHK.TRANS64.TRYWAIT P1, [R0+URZ+0xc0], R11 ;  /* 0x0000c00b000055a7 */ /* 0x000e6200080211ff */
[----:B------:R-:W-:Y:S02]  /*5cf0*/  LOP3.LUT R2, R2, 0x1, RZ, 0xc0, !PT ;  /* 0x0000000102027812 */ /* 0x000fe400078ec0ff */
[----:B------:R-:W-:Y:S01]  /*5d00*/  IMAD.IADD R3, R32, 0x1, R3 ;  /* 0x0000000120037824 */ /* 0x000fe200078e0203 */
[----:B------:R-:W-:Y:S02]  /*5d10*/  P2R R83, PR, RZ, 0x20 ;  /* 0x00000020ff537803 */ /* 0x000fe40000000000 */
[----:B------:R-:W-:Y:S01]  /*5d20*/  ISETP.NE.U32.AND P2, PT, R2, 0x1, PT ;  /* 0x000000010200780c */ /* 0x000fe20003f45070 */
[----:B------:R-:W-:Y:S03]  /*5d30*/  IMAD R34, R34, 0x100000, R3 ;  /* 0x0010000022227824 */ /* 0x000fe600078e0203 */
[----:B------:R-:W-:Y:S01]  /*5d40*/  P2R R88, PR, RZ, 0x4 ;  /* 0x00000004ff587803 */ /* 0x000fe20000000000 */
[----:B------:R3:W4:Y:S01]  /*5d50*/  SYNCS.PHASECHK.TRANS64.TRYWAIT P0, [R84+URZ+0x120], R7 ;  /* 0x00012007540075a7 */ /* 0x00072200080011ff */
[----:B-1----:R-:W-:Y:S01]  /*5d60*/  @P5 SEL R87, RZ, 0x1, !P1 ;  /* 0x00000001ff575807 */ /* 0x002fe20004800000 */
[----:B---3--:R-:W-:Y:S06]  /*5d70*/  @!P5 BRA `(.L_x_96) ;  /* 0x000000000090d947 */ /* 0x008fec0003800000 */
[----:B------:R-:W-:Y:S01]  /*5d80*/  HFMA2 R55, -RZ, RZ, 0, 0 ;  /* 0x00000000ff377431 */ /* 0x000fe200000001ff */
[----:B------:R-:W-:Y:S01]  /*5d90*/  ISETP.NE.AND P1, PT, R87, RZ, PT ;  /* 0x000000ff5700720c */ /* 0x000fe20003f25270 */
[----:B------:R-:W-:Y:S01]  /*5da0*/  IMAD.U32 R3, RZ, RZ, UR56 ;  /* 0x00000038ff037e24 */ /* 0x000fe2000f8e00ff */
[----:B------:R-:W-:Y:S11]  /*5db0*/  BSSY B0, `(.L_x_97) ;  /* 0x0000005000007945 */ /* 0x000ff60003800000 */
[----:B------:R-:W-:Y:S05]  /*5dc0*/  @P1 BRA `(.L_x_98) ;  /* 0x00000000000c1947 */ /* 0x000fea0003800000 */
[----:B------:R-:W-:Y:S04]  /*5dd0*/  SHF.L.U32 R5, R42, 0x1f, RZ ;  /* 0x0000001f2a057819 */ /* 0x000fe800000006ff */
[----:B------:R-:W1:Y:S02]  /*5de0*/  SYNCS.PHASECHK.TRANS64.TRYWAIT P1, [R0+URZ+0xc0], R5 ;  /* 0x0000c005000075a7 */ /* 0x000e6400080211ff */
[----:B-1----:R-:W-:Y:S05]  /*5df0*/  @!P1 BRA `(.L_x_99) ;  /* 0x0000002000f89947 */ /* 0x002fea0003800000 */
.L_x_98:
[----:B------:R-:W-:Y:S05]  /*5e00*/  BSYNC B0 ;  /* 0x0000000000007941 */ /* 0x000fea0003800000 */
.L_x_97:
[----:B------:R-:W-:Y:S01]  /*5e10*/  ISETP.NE.AND P1, PT, R88, RZ, PT ;  /* 0x000000ff5800720c */ /* 0x000fe20003f25270 */
[----:B------:R-:W-:Y:S01]  /*5e20*/  IMAD.MOV.U32 R54, RZ, RZ, RZ ;  /* 0x000000ffff367224 */ /* 0x000fe200078e00ff */
[----:B------:R-:W-:Y:S02]  /*5e30*/  CS2R R52, SRZ ;  /* 0x0000000000347805 */ /* 0x000fe4000001ff00 */
[----:B------:R-:W-:Y:S02]  /*5e40*/  CS2R R58, SRZ ;  /* 0x00000000003a7805 */ /* 0x000fe4000001ff00 */
[----:B------:R-:W-:Y:S02]  /*5e50*/  CS2R R56, SRZ ;  /* 0x0000000000387805 */ /* 0x000fe4000001ff00 */
[----:B------:R-:W-:Y:S02]  /*5e60*/  CS2R R50, SRZ ;  /* 0x0000000000327805 */ /* 0x000fe4000001ff00 */
[----:B------:R-:W-:Y:S02]  /*5e70*/  CS2R R48, SRZ ;  /* 0x0000000000307805 */ /* 0x000fe4000001ff00 */
[----:B------:R-:W-:Y:S02]  /*5e80*/  CS2R R46, SRZ ;  /* 0x00000000002e7805 */ /* 0x000fe4000001ff00 */
[----:B------:R-:W-:Y:S01]  /*5e90*/  CS2R R44, SRZ ;  /* 0x00000000002c7805 */ /* 0x000fe2000001ff00 */
[----:B------:R-:W-:Y:S01]  /*5ea0*/  @P1 IMAD R4, R3, 0x800, R72 ;  /* 0x0000080003041824 */ /* 0x000fe200078e0248 */
[----:B------:R-:W-:Y:S05]  /*5eb0*/  @P1 WARPSYNC.ALL ;  /* 0x0000000000001948 */ /* 0x000fea0003800000 */
[----:B------:R-:W-:Y:S01]  /*5ec0*/  @P1 LEA R4, R4, UR48, 0x2 ;  /* 0x0000003004041c11 */ /* 0x000fe2000f8e10ff */
[----:B------:R-:W-:Y:S04]  /*5ed0*/  UIADD3 UR5, UPT, UPT, UR56, 0x1, URZ ;  /* 0x0000000138057890 */ /* 0x000fe8000fffe0ff */
[----:B------:R3:W2:Y:S01]  /*5ee0*/  @P1 LDSM.16.M88.4 R56, [R4+0x400] ;  /* 0x000400000438183b */ /* 0x0006a20000000200 */
[----:B-1----:R-:W-:Y:S01]  /*5ef0*/  @P1 VIADD R0, R4, 0x400 ;  /* 0x0000040004001836 */ /* 0x002fe20000000000 */
[----:B------:R-:W-:Y:S01]  /*5f00*/  UISETP.NE.AND UP0, UPT, UR5, 0x3, UPT ;  /* 0x000000030500788c */ /* 0x000fe2000bf05270 */
[C---:B------:R-:W-:Y:S02]  /*5f10*/  @P1 IMAD R2, R78.reuse, 0x4, R4 ;  /* 0x000000044e021824 */ /* 0x040fe400078e0204 */
[C---:B------:R-:W-:Y:S01]  /*5f20*/  @P1 IMAD R5, R77.reuse, 0x4, R0 ;  /* 0x000000044d051824 */ /* 0x040fe200078e0200 */
[----:B------:R-:W-:Y:S01]  /*5f30*/  USEL UR4, URZ, 0x1, UP0 ;  /* 0x00000001ff047887 */ /* 0x000fe20008000000 */
[----:B------:R-:W-:Y:S01]  /*5f40*/  @P1 IMAD R0, R77, 0x4, R4 ;  /* 0x000000044d001824 */ /* 0x000fe200078e0204 */
[----:B------:R3:W1:Y:S01]  /*5f50*/  @P1 LDSM.16.M88.4 R52, [R2+0x400] ;  /* 0x000400000234183b */ /* 0x0006620000000200 */
[----:B------:R-:W-:Y:S01]  /*5f60*/  @P1 IMAD R3, R78, 0x4, R5 ;  /* 0x000000044e031824 */ /* 0x000fe200078e0205 */
[----:B------:R-:W-:Y:S02]  /*5f70*/  USEL UR5, UR5, URZ, UP0 ;  /* 0x000000ff05057287 */ /* 0x000fe40008000000 */
[----:B------:R3:W1:Y:S01]  /*5f80*/  @P1 LDSM.16.M88.4 R48, [R0+0x400] ;  /* 0x000400000030183b */ /* 0x0006620000000200 */
[----:B------:R-:W-:Y:S03]  /*5f90*/  LOP3.LUT R42, R42, UR4, RZ, 0x3c, !PT ;  /* 0x000000042a2a7c12 */ /* 0x000fe6000f8e3cff */
[----:B------:R3:W1:Y:S01]  /*5fa0*/  @P1 LDSM.16.M88.4 R44, [R3] ;  /* 0x00000000032c183b */ /* 0x0006620000000200 */
[----:B------:R-:W-:Y:S03]  /*5fb0*/  IMAD.U32 R43, RZ, RZ, UR5 ;  /* 0x00000005ff2b7e24 */ /* 0x000fe6000f8e00ff */
.L_x_96:
[----:B------:R-:W-:Y:S05]  /*5fc0*/  BSYNC B1 ;  /* 0x0000000000017941 */ /* 0x000fea0003800000 */
.L_x_95:
[----:B---3--:R-:W-:Y:S04]  /*5fd0*/  SHF.R.U32.HI R0, RZ, 0x15, R34 ;  /* 0x00000015ff007819 */ /* 0x008fe80000011622 */
[----:B------:R-:W-:Y:S01]  /*5fe0*/  LOP3.LUT P1, RZ, R0, 0x3, R73, 0x48, !PT ;  /* 0x0000000300ff7812 */ /* 0x000fe20007824849 */
[----:B------:R-:W-:Y:S01]  /*5ff0*/  @!UPT UIADD3 URZ, UPT, UPT, URZ, URZ, URZ ;  /* 0x000000fffffff290 */ /* 0x000fe2000fffe0ff */
[----:B----4-:R-:W-:Y:S11]  /*6000*/  @P0 BRA `(.L_x_100) ;  /* 0x0000000000080947 */ /* 0x010ff60003800000 */
[----:B------:R-:W3:Y:S02]  /*6010*/  SYNCS.PHASECHK.TRANS64.TRYWAIT P0, [R84+URZ+0x120], R7 ;  /* 0x00012007540075a7 */ /* 0x000ee400080011ff */
[----:B---3--:R-:W-:Y:S05]  /*6020*/  @!P0 BRA `(.L_x_101) ;  /* 0x0000002000808947 */ /* 0x008fea0003800000 */
.L_x_100:
[----:B------:R-:W-:Y:S05]  /*6030*/  @!P1 BRA `(.L_x_102) ;  /* 0x0000000000409947 */ /* 0x000fea0003800000 */
[----:B------:R-:W4:Y:S01]  /*6040*/  LDCU.64 UR8, c[0x4][0x70] ;  /* 0x01000e00ff0877ac */ /* 0x000f220008000a00 */
[----:B------:R-:W-:Y:S01]  /*6050*/  MOV R3, 0x0 ;  /* 0x0000000000037802 */ /* 0x000fe20000000f00 */
[----:B------:R-:W-:Y:S02]  /*6060*/  HFMA2 R12, -RZ, RZ, 0, 5.9604644775390625e-08 ;  /* 0x00000001ff0c7431 */ /* 0x000fe400000001ff */
[----:B------:R-:W-:Y:S02]  /*6070*/  IMAD.MOV.U32 R8, RZ, RZ, 0x192 ;  /* 0x00000192ff087424 */ /* 0x000fe400078e00ff */
[----:B------:R-:W-:Y:S01]  /*6080*/  IMAD.MOV.U32 R13, RZ, RZ, RZ ;  /* 0x000000ffff0d7224 */ /* 0x000fe200078e00ff */
[----:B------:R-:W3:Y:S01]  /*6090*/  LDCU.64 UR6, c[0x4][0x78] ;  /* 0x01000f00ff0677ac */ /* 0x000ee20008000a00 */
[----:B------:R-:W1:Y:S01]  /*60a0*/  LDC.64 R2, c[0x4][R3] ;  /* 0x0100000003027b82 */ /* 0x000e620000000a00 */
[----:B------:R-:W5:Y:S01]  /*60b0*/  LDCU.64 UR4, c[0x4][0x10] ;  /* 0x01000200ff0477ac */ /* 0x000f620008000a00 */
[----:B----4-:R-:W-:Y:S01]  /*60c0*/  MOV R5, UR9 ;  /* 0x0000000900057c02 */ /* 0x010fe20008000f00 */
[----:B------:R-:W-:Y:S01]  /*60d0*/  IMAD.U32 R4, RZ, RZ, UR8 ;  /* 0x00000008ff047e24 */ /* 0x000fe2000f8e00ff */
[----:B---3--:R-:W-:Y:S01]  /*60e0*/  MOV R7, UR7 ;  /* 0x0000000700077c02 */ /* 0x008fe20008000f00 */
[----:B------:R-:W-:Y:S01]  /*60f0*/  IMAD.U32 R6, RZ, RZ, UR6 ;  /* 0x00000006ff067e24 */ /* 0x000fe2000f8e00ff */
[----:B-----5:R-:W-:Y:S01]  /*6100*/  MOV R11, UR5 ;  /* 0x00000005000b7c02 */ /* 0x020fe20008000f00 */
[----:B------:R-:W-:Y:S02]  /*6110*/  IMAD.U32 R10, RZ, RZ, UR4 ;  /* 0x00000004ff0a7e24 */ /* 0x000fe4000f8e00ff */
[----:B------:R-:W-:Y:S07]  /*6120*/  LEPC R20, `(.L_x_102) ;  /* 0x000000001014794e */ /* 0x000fee0000000000 */
[----:B-12---:R-:W-:Y:S05]  /*6130*/  CALL.ABS.NOINC R2 ;  /* 0x0000000002007343 */ /* 0x006fea0003c00000 */
.L_x_102:
[----:B--2---:R-:W-:Y:S01]  /*6140*/  LOP3.LUT R20, R56, 0xffffe000, RZ, 0xc0, !PT ;  /* 0xffffe00038147812 */ /* 0x004fe200078ec0ff */
[----:B------:R-:W-:Y:S05]  /*6150*/  WARPSYNC.ALL ;  /* 0x0000000000007948 */ /* 0x000fea0003800000 */
[----:B------:R-:W-:Y:S01]  /*6160*/  R2UR UR4, R34 ;  /* 0x00000000220472ca */ /* 0x000fe200000e0000 */
[----:B------:R-:W-:Y:S01]  /*6170*/  IMAD.SHL.U32 R86, R78, 0x4, RZ ;  /* 0x000000044e567824 */ /* 0x000fe200078e00ff */
[----:B------:R-:W-:Y:S01]  /*6180*/  LOP3.LUT R21, R57, 0xffffe000, RZ, 0xc0, !PT ;  /* 0xffffe00039157812 */ /* 0x000fe200078ec0ff */
[----:B------:R-:W-:Y:S01]  /*6190*/  IMAD.U32 R85, RZ, RZ, UR56 ;  /* 0x00000038ff557e24 */ /* 0x000fe2000f8e00ff */
[----:B------:R-:W-:Y:S01]  /*61a0*/  LOP3.LUT R40, R58, 0xffffe000, RZ, 0xc0, !PT ;  /* 0xffffe0003a287812 */ /* 0x000fe200078ec0ff */
[----:B------:R-:W-:Y:S01]  /*61b0*/  BSSY.RECONVERGENT B0, `(.L_x_103) ;  /* 0x0000059000007945 */ /* 0x000fe20003800200 */
[----:B-1----:R-:W-:Y:S01]  /*61c0*/  LOP3.LUT R41, R54, 0xffffe000, RZ, 0xc0, !PT ;  /* 0xffffe00036297812 */ /* 0x002fe200078ec0ff */
[----:B------:R-:W-:Y:S01]  /*61d0*/  IMAD R89, R85, 0x800, R72 ;  /* 0x0000080055597824 */ /* 0x000fe200078e0248 */
[----:B------:R-:W-:Y:S01]  /*61e0*/  ISETP.NE.AND P0, PT, R79, RZ, PT ;  /* 0x000000ff4f00720c */ /* 0x000fe20003f05270 */
[----:B------:R-:W-:Y:S03]  /*61f0*/  IMAD.SHL.U32 R85, R77, 0x4, RZ ;  /* 0x000000044d557824 */ /* 0x000fe600078e00ff */
[----:B------:R-:W-:Y:S01]  /*6200*/  LEA R89, R89, UR48, 0x2 ;  /* 0x0000003059597c11 */ /* 0x000fe2000f8e10ff */
[----:B---3--:R-:W1:Y:S03]  /*6210*/  LDTM.16dp128bit.x8 R4, tmem[UR4] ;  /* 0x00000004000479ee */ /* 0x008e660008180000 */
[C-C-:B------:R-:W-:Y:S02]  /*6220*/  IADD3 R92, PT, PT, R86.reuse, 0x400, R89.reuse ;  /* 0x00000400565c7810 */ /* 0x140fe40007ffe059 */
[----:B------:R-:W-:Y:S05]  /*6230*/  IADD3 R91, PT, PT, R85, 0x400, R89 ;  /* 0x00000400555b7810 */ /* 0x000fea0007ffe059 */
[----:B------:R-:W-:Y:S02]  /*6240*/  IMAD.IADD R90, R86, 0x1, R91 ;  /* 0x00000001565a7824 */ /* 0x000fe400078e025b */
[C---:B-1----:R-:W-:Y:S01]  /*6250*/  FMUL R0, R33.reuse, R4 ;  /* 0x0000000421007220 */ /* 0x042fe20000400000 */
[C---:B------:R-:W-:Y:S01]  /*6260*/  FMUL R2, R33.reuse, R5 ;  /* 0x0000000521027220 */ /* 0x040fe20000400000 */
[C---:B------:R-:W-:Y:S01]  /*6270*/  FMUL R3, R33.reuse, R6 ;  /* 0x0000000621037220 */ /* 0x040fe20000400000 */
[----:B------:R-:W-:Y:S01]  /*6280*/  FMUL R7, R33, R7 ;  /* 0x0000000721077220 */ /* 0x000fe20000400000 */
[----:B------:R-:W-:Y:S01]  /*6290*/  FFMA R36, R35, R20, R0 ;  /* 0x0000001423247223 */ /* 0x000fe20000000000 */
[----:B------:R-:W-:Y:S01]  /*62a0*/  LOP3.LUT R20, R59, 0xffffe000, RZ, 0xc0, !PT ;  /* 0xffffe0003b147812 */ /* 0x000fe200078ec0ff */
[C---:B------:R-:W-:Y:S01]  /*62b0*/  FFMA R37, R35.reuse, R21, R2 ;  /* 0x0000001523257223 */ /* 0x040fe20000000002 */
[----:B------:R-:W-:Y:S01]  /*62c0*/  LOP3.LUT R21, R52, 0xffffe000, RZ, 0xc0, !PT ;  /* 0xffffe00034157812 */ /* 0x000fe200078ec0ff */
[----:B------:R-:W-:Y:S01]  /*62d0*/  FFMA R38, R35, R40, R3 ;  /* 0x0000002823267223 */ /* 0x000fe20000000003 */
[----:B------:R-:W-:Y:S01]  /*62e0*/  LOP3.LUT R40, R53, 0xffffe000, RZ, 0xc0, !PT ;  /* 0xffffe00035287812 */ /* 0x000fe200078ec0ff */
[----:B------:R-:W-:Y:S01]  /*62f0*/  FMUL R4, R33, R8 ;  /* 0x0000000821047220 */ /* 0x000fe20000400000 */
[----:B------:R-:W-:Y:S01]  /*6300*/  F2FP.TF32.F32.PACK_B R36, R36 ;  /* 0x00000024ff24723e */ /* 0x000fe200024050ff */
[----:B------:R-:W-:Y:S01]  /*6310*/  FFMA R39, R35, R20, R7 ;  /* 0x0000001423277223 */ /* 0x000fe20000000007 */
[----:B------:R-:W-:Y:S01]  /*6320*/  LOP3.LUT R20, R55, 0xffffe000, RZ, 0xc0, !PT ;  /* 0xffffe00037147812 */ /* 0x000fe200078ec0ff */
[C---:B------:R-:W-:Y:S01]  /*6330*/  FMUL R5, R33.reuse, R9 ;  /* 0x0000000921057220 */ /* 0x040fe20000400000 */
[----:B------:R-:W-:Y:S01]  /*6340*/  F2FP.TF32.F32.PACK_B R37, R37 ;  /* 0x00000025ff25723e */ /* 0x000fe200024050ff */
[C---:B------:R-:W-:Y:S01]  /*6350*/  FMUL R6, R33.reuse, R10 ;  /* 0x0000000a21067220 */ /* 0x040fe20000400000 */
[----:B------:R-:W-:Y:S01]  /*6360*/  F2FP.TF32.F32.PACK_B R38, R38 ;  /* 0x00000026ff26723e */ /* 0x000fe200024050ff */
[----:B------:R-:W-:Y:S01]  /*6370*/  FMUL R11, R33, R11 ;  /* 0x0000000b210b7220 */ /* 0x000fe20000400000 */
[----:B------:R-:W-:Y:S01]  /*6380*/  F2FP.TF32.F32.PACK_B R39, R39 ;  /* 0x00000027ff27723e */ /* 0x000fe200024050ff */
[C---:B------:R-:W-:Y:S01]  /*6390*/  FFMA R4, R35.reuse, R21, R4 ;  /* 0x0000001523047223 */ /* 0x040fe20000000004 */
[----:B------:R-:W-:Y:S01]  /*63a0*/  LOP3.LUT R21, R48, 0xffffe000, RZ, 0xc0, !PT ;  /* 0xffffe00030157812 */ /* 0x000fe200078ec0ff */
[----:B------:R-:W-:Y:S01]  /*63b0*/  FFMA R5, R35, R40, R5 ;  /* 0x0000002823057223 */ /* 0x000fe20000000005 */
[----:B------:R-:W-:Y:S01]  /*63c0*/  LOP3.LUT R40, R51, 0xffffe000, RZ, 0xc0, !PT ;  /* 0xffffe00033287812 */ /* 0x000fe200078ec0ff */
[----:B------:R-:W-:Y:S01]  /*63d0*/  FFMA R6, R35, R41, R6 ;  /* 0x0000002923067223 */ /* 0x000fe20000000006 */
[----:B------:R-:W-:Y:S01]  /*63e0*/  LOP3.LUT R41, R50, 0xffffe000, RZ, 0xc0, !PT ;  /* 0xffffe00032297812 */ /* 0x000fe200078ec0ff */
[----:B------:R-:W-:Y:S01]  /*63f0*/  FMUL R8, R33, R12 ;  /* 0x0000000c21087220 */ /* 0x000fe20000400000 */
[----:B------:R-:W-:Y:S01]  /*6400*/  F2FP.TF32.F32.PACK_B R4, R4 ;  /* 0x00000004ff04723e */ /* 0x000fe200024050ff */
[----:B------:R-:W-:Y:S01]  /*6410*/  FFMA R7, R35, R20, R11 ;  /* 0x0000001423077223 */ /* 0x000fe2000000000b */
[----:B------:R-:W-:Y:S01]  /*6420*/  LOP3.LUT R20, R49, 0xffffe000, RZ, 0xc0, !PT ;  /* 0xffffe00031147812 */ /* 0x000fe200078ec0ff */
[----:B------:R-:W-:Y:S01]  /*6430*/  FMUL R9, R33, R13 ;  /* 0x0000000d21097220 */ /* 0x000fe20000400000 */
[----:B------:R-:W-:Y:S01]  /*6440*/  F2FP.TF32.F32.PACK_B R5, R5 ;  /* 0x00000005ff05723e */ /* 0x000fe200024050ff */
[----:B------:R1:W-:Y:S01]  /*6450*/  STSM.16.M88.4 [R89+0x400], R36 ;  /* 0x0004002459007844 */ /* 0x0003e20000000200 */
[----:B------:R-:W-:Y:S01]  /*6460*/  F2FP.TF32.F32.PACK_B R6, R6 ;  /* 0x00000006ff06723e */ /* 0x000fe200024050ff */
[----:B------:R-:W-:Y:S01]  /*6470*/  FFMA R8, R35, R21, R8 ;  /* 0x0000001523087223 */ /* 0x000fe20000000008 */
[----:B------:R-:W-:Y:S01]  /*6480*/  LOP3.LUT R21, R44, 0xffffe000, RZ, 0xc0, !PT ;  /* 0xffffe0002c157812 */ /* 0x000fe200078ec0ff */
[C---:B------:R-:W-:Y:S01]  /*6490*/  FMUL R10, R33.reuse, R14 ;  /* 0x0000000e210a7220 */ /* 0x040fe20000400000 */
[C---:B------:R-:W-:Y:S01]  /*64a0*/  FMUL R15, R33.reuse, R15 ;  /* 0x0000000f210f7220 */ /* 0x040fe20000400000 */
[----:B------:R-:W-:Y:S01]  /*64b0*/  FMUL R12, R33, R16 ;  /* 0x00000010210c7220 */ /* 0x000fe20000400000 */
[C---:B------:R-:W-:Y:S01]  /*64c0*/  FFMA R9, R35.reuse, R20, R9 ;  /* 0x0000001423097223 */ /* 0x040fe20000000009 */
[C---:B------:R-:W-:Y:S01]  /*64d0*/  FFMA R10, R35.reuse, R41, R10 ;  /* 0x00000029230a7223 */ /* 0x040fe2000000000a */
[C---:B------:R-:W-:Y:S01]  /*64e0*/  FFMA R11, R35.reuse, R40, R15 ;  /* 0x00000028230b7223 */ /* 0x040fe2000000000f */
[----:B------:R-:W-:Y:S01]  /*64f0*/  FFMA R12, R35, R21, R12 ;  /* 0x00000015230c7223 */ /* 0x000fe2000000000c */
[----:B------:R-:W-:Y:S01]  /*6500*/  LOP3.LUT R20, R45, 0xffffe000, RZ, 0xc0, !PT ;  /* 0xffffe0002d147812 */ /* 0x000fe200078ec0ff */
[C---:B------:R-:W-:Y:S01]  /*6510*/  FMUL R13, R33.reuse, R17 ;  /* 0x00000011210d7220 */ /* 0x040fe20000400000 */
[----:B------:R-:W-:Y:S01]  /*6520*/  LOP3.LUT R21, R46, 0xffffe000, RZ, 0xc0, !PT ;  /* 0xffffe0002e157812 */ /* 0x000fe200078ec0ff */
[----:B------:R-:W-:Y:S01]  /*6530*/  FMUL R14, R33, R18 ;  /* 0x00000012210e7220 */ /* 0x000fe20000400000 */
[----:B------:R-:W-:Y:S01]  /*6540*/  LOP3.LUT R40, R47, 0xffffe000, RZ, 0xc0, !PT ;  /* 0xffffe0002f287812 */ /* 0x000fe200078ec0ff */
[----:B------:R-:W-:Y:S01]  /*6550*/  FMUL R19, R33, R19 ;  /* 0x0000001321137220 */ /* 0x000fe20000400000 */
[----:B------:R-:W-:Y:S01]  /*6560*/  F2FP.TF32.F32.PACK_B R7, R7 ;  /* 0x00000007ff07723e */ /* 0x000fe200024050ff */
[C---:B------:R-:W-:Y:S01]  /*6570*/  FFMA R13, R35.reuse, R20, R13 ;  /* 0x00000014230d7223 */ /* 0x040fe2000000000d */
[C---:B------:R-:W-:Y:S01]  /*6580*/  FFMA R14, R35.reuse, R21, R14 ;  /* 0x00000015230e7223 */ /* 0x040fe2000000000e */
[----:B------:R-:W-:Y:S01]  /*6590*/  FFMA R15, R35, R40, R19 ;  /* 0x00000028230f7223 */ /* 0x000fe20000000013 */
[----:B------:R-:W-:Y:S01]  /*65a0*/  F2FP.TF32.F32.PACK_B R8, R8 ;  /* 0x00000008ff08723e */ /* 0x000fe200024050ff */
[----:B------:R1:W-:Y:S01]  /*65b0*/  STSM.16.M88.4 [R92], R4 ;  /* 0x000000045c007844 */ /* 0x0003e20000000200 */
[----:B------:R-:W-:Y:S02]  /*65c0*/  F2FP.TF32.F32.PACK_B R9, R9 ;  /* 0x00000009ff09723e */ /* 0x000fe400024050ff */
[----:B------:R-:W-:Y:S02]  /*65d0*/  F2FP.TF32.F32.PACK_B R10, R10 ;  /* 0x0000000aff0a723e */ /* 0x000fe400024050ff */
[----:B------:R-:W-:Y:S02]  /*65e0*/  F2FP.TF32.F32.PACK_B R11, R11 ;  /* 0x0000000bff0b723e */ /* 0x000fe400024050ff */
[----:B------:R-:W-:Y:S02]  /*65f0*/  F2FP.TF32.F32.PACK_B R12, R12 ;  /* 0x0000000cff0c723e */ /* 0x000fe400024050ff */
[----:B------:R-:W-:Y:S01]  /*6600*/  F2FP.TF32.F32.PACK_B R13, R13 ;  /* 0x0000000dff0d723e */ /* 0x000fe200024050ff */
[----:B------:R1:W-:Y:S01]  /*6610*/  STSM.16.M88.4 [R91], R8 ;  /* 0x000000085b007844 */ /* 0x0003e20000000200 */
[----:B------:R-:W-:Y:S02]  /*6620*/  F2FP.TF32.F32.PACK_B R14, R14 ;  /* 0x0000000eff0e723e */ /* 0x000fe400024050ff */
[----:B------:R-:W-:Y:S05]  /*6630*/  F2FP.TF32.F32.PACK_B R15, R15 ;  /* 0x0000000fff0f723e */ /* 0x000fea00024050ff */
[----:B------:R1:W-:Y:S01]  /*6640*/  STSM.16.M88.4 [R90], R12 ;  /* 0x0000000c5a007844 */ /* 0x0003e20000000200 */
[----:B------:R-:W-:Y:S01]  /*6650*/  @!PT LDS RZ, [RZ] ;  /* 0x00000000fffff984 */ /* 0x000fe20000000800 */
[----:B------:R-:W-:Y:S01]  /*6660*/  @!PT LDS RZ, [RZ] ;  /* 0x00000000fffff984 */ /* 0x000fe20000000800 */
[----:B------:R-:W-:Y:S01]  /*6670*/  @!PT LDS RZ, [RZ] ;  /* 0x00000000fffff984 */ /* 0x000fe20000000800 */
[----:B------:R-:W-:Y:S01]  /*6680*/  @!PT LDS RZ, [RZ] ;  /* 0x00000000fffff984 */ /* 0x000fe20000000800 */
[----:B------:R2:W-:Y:S07]  /*6690*/  MEMBAR.ALL.CTA ;  /* 0x0000000000007992 */ /* 0x0005ee0000008000 */
[----:B--2---:R-:W2:Y:S02]  /*66a0*/  FENCE.VIEW.ASYNC.S ;  /* 0x00000000000073c6 */ /* 0x004ea40000000000 */
[----:B--2---:R-:W-:Y:S06]  /*66b0*/  BAR.SYNC.DEFER_BLOCKING 0x1, 0x80 ;  /* 0x0042000000007b1d */ /* 0x004fec0000010000 */
[----:B------:R-:W-:Y:S05]  /*66c0*/  @P0 BRA `(.L_x_104) ;  /* 0x00000000001c0947 */ /* 0x000fea0003800000 */
[----:B------:R-:W-:Y:S02]  /*66d0*/  UIADD3 UR6, UP0, UPT, UR54, 0x680, URZ ;  /* 0x0000068036067890 */ /* 0x000fe4000ff1e0ff */
[----:B------:R-:W-:Y:S02]  /*66e0*/  ULEA UR4, UR56, UR48, 0xd ;  /* 0x0000003038047291 */ /* 0x000fe4000f8e68ff */
[----:B------:R-:W-:Y:S02]  /*66f0*/  UIADD3.X UR7, UPT, UPT, URZ, UR55, URZ, UP0, !UPT ;  /* 0x00000037ff077290 */ /* 0x000fe400087fe4ff */
[----:B------:R-:W-:Y:S01]  /*6700*/  UIADD3 UR40, UPT, UPT, UR4, 0x400, URZ ;  /* 0x0000040004287890 */ /* 0x000fe2000fffe0ff */
[----:B------:R-:W-:Y:S08]  /*6710*/  UMOV UR43, UR36 ;  /* 0x00000024002b7c82 */ /* 0x000ff00008000000 */
[----:B------:R2:W-:Y:S02]  /*6720*/  UTMASTG.3D [UR40], [UR6] ;  /* 0x00000028060073b5 */ /* 0x0005e40008010000 */
[----:B--2---:R0:W-:Y:S02]  /*6730*/  UTMACMDFLUSH ;  /* 0x00000000000079b7 */ /* 0x0041e40000000000 */
.L_x_104:
[----:B------:R-:W-:Y:S05]  /*6740*/  BSYNC.RECONVERGENT B0 ;  /* 0x0000000000007941 */ /* 0x000fea0003800200 */
.L_x_103:
[----:B------:R-:W-:Y:S01]  /*6750*/  UIADD3 UR40, UPT, UPT, UR56, 0x1, URZ ;  /* 0x0000000138287890 */ /* 0x000fe2000fffe0ff */
[----:B------:R-:W-:Y:S03]  /*6760*/  BSSY.RECONVERGENT B0, `(.L_x_105) ;  /* 0x0000005000007945 */ /* 0x000fe60003800200 */
[----:B------:R-:W-:Y:S04]  /*6770*/  UISETP.NE.AND UP0, UPT, UR40, 0x3, UPT ;  /* 0x000000032800788c */ /* 0x000fe8000bf05270 */
[----:B------:R-:W-:Y:S01]  /*6780*/  USEL UR43, UR40, URZ, UP0 ;  /* 0x000000ff282b7287 */ /* 0x000fe20008000000 */
[----:B------:R-:W-:Y:S11]  /*6790*/  @P0 BRA `(.L_x_106) ;  /* 0x0000000000040947 */ /* 0x000ff60003800000 */
[----:B------:R-:W-:Y:S04]  /*67a0*/  DEPBAR.LE SB0, 0x1 ;  /* 0x000080400000791a */ /* 0x000fe80000000000 */
.L_x_106:
[----:B------:R-:W-:Y:S05]  /*67b0*/  BSYNC.RECONVERGENT B0 ;  /* 0x0000000000007941 */ /* 0x000fea0003800200 */
.L_x_105:
[----:B------:R-:W-:Y:S01]  /*67c0*/  BAR.SYNC.DEFER_BLOCKING 0x1, 0x80 ;  /* 0x0042000000007b1d */ /* 0x000fe20000010000 */
[----:B------:R-:W-:Y:S01]  /*67d0*/  ISETP.NE.AND P1, PT, R83, RZ, PT ;  /* 0x000000ff5300720c */ /* 0x000fe20003f25270 */
[----:B------:R-:W-:Y:S01]  /*67e0*/  UISETP.NE.AND UP0, UPT, UR50, URZ, UPT ;  /* 0x000000ff3200728c */ /* 0x000fe2000bf05270 */
[----:B------:R-:W-:Y:S11]  /*67f0*/  LEA R2, R43, UR48, 0x3 ;  /* 0x000000302b027c11 */ /* 0x000ff6000f8e18ff */
[----:B------:R-:W-:Y:S01]  /*6800*/  @P1 SHF.L.U32 R3, R42, 0x1f, RZ ;  /* 0x0000001f2a031819 */ /* 0x000fe200000006ff */
[----:B------:R-:W-:Y:S06]  /*6810*/  BRA.U !UP0, `(.L_x_107) ;  /* 0x0000000108247547 */ /* 0x000fec000b800000 */
[----:B-1----:R-:W-:Y:S01]  /*6820*/  IMAD.U32 R5, RZ, RZ, UR49 ;  /* 0x00000031ff057e24 */ /* 0x002fe2000f8e00ff */
[----:B------:R-:W-:Y:S01]  /*6830*/  MOV R0, UR37 ;  /* 0x0000002500007c02 */ /* 0x000fe20008000f00 */
[----:B------:R-:W-:Y:S03]  /*6840*/  UIADD3 UR49, UPT, UPT, UR49, 0x1, URZ ;  /* 0x0000000131317890 */ /* 0x000fe6000fffe0ff */
[----:B------:R-:W-:Y:S01]  /*6850*/  @P1 LEA R5, R5, UR48, 0x3 ;  /* 0x0000003005051c11 */ /* 0x000fe2000f8e18ff */
[----:B------:R-:W-:Y:S04]  /*6860*/  UISETP.NE.AND UP0, UPT, UR49, 0x3, UPT ;  /* 0x000000033100788c */ /* 0x000fe8000bf05270 */
[----:B------:R-:W-:Y:S01]  /*6870*/  @P1 VIADD R5, R5, 0xd8 ;  /* 0x000000d805051836 */ /* 0x000fe20000000000 */
[----:B------:R-:W-:Y:S04]  /*6880*/  USEL UR49, UR49, URZ, UP0 ;  /* 0x000000ff31317287 */ /* 0x000fe80008000000 */
[----:B------:R-:W-:Y:S04]  /*6890*/  @P1 PRMT R0, R0, 0x654, R5 ;  /* 0x0000065400001816 */ /* 0x000fe80000000005 */
[----:B------:R2:W-:Y:S04]  /*68a0*/  @P1 SYNCS.ARRIVE.TRANS64.RED.A1T0 RZ, [R0+URZ], RZ ;  /* 0x000000ff00ff19a7 */ /* 0x0005e800081004ff */
.L_x_107:
[----:B------:R-:W3:Y:S01]  /*68b0*/  @P1 SYNCS.PHASECHK.TRANS64.TRYWAIT P0, [R2+URZ+0xc0], R3 ;  /* 0x0000c003020015a7 */ /* 0x000ee200080011ff */
[----:B------:R-:W-:Y:S01]  /*68c0*/  BSSY B1, `(.L_x_108) ;  /* 0x0000017000017945 */ /* 0x000fe20003800000 */
[----:B---3--:R-:W-:Y:S03]  /*68d0*/  @P1 SEL R87, RZ, 0x1, !P0 ;  /* 0x00000001ff571807 */ /* 0x008fe60004000000 */
[----:B------:R-:W-:Y:S05]  /*68e0*/  @!P1 BRA `(.L_x_109) ;  /* 0x0000000000509947 */ /* 0x000fea0003800000 */
[----:B------:R-:W-:Y:S01]  /*68f0*/  ISETP.NE.AND P1, PT, R88, RZ, PT ;  /* 0x000000ff5800720c */ /* 0x000fe20003f25270 */
[----:B------:R-:W-:Y:S01]  /*6900*/  BSSY B0, `(.L_x_110) ;  /* 0x000000a000007945 */ /* 0x000fe20003800000 */
[----:B------:R-:W-:Y:S11]  /*6910*/  ISETP.NE.AND P0, PT, R87, RZ, PT ;  /* 0x000000ff5700720c */ /* 0x000ff60003f05270 */
[----:B-1----:R-:W-:Y:S05]  /*6920*/  @P1 IMAD R4, R43, 0x800, R72 ;  /* 0x000008002b041824 */ /* 0x002fea00078e0248 */
[----:B------:R-:W-:Y:S05]  /*6930*/  @P1 LEA R4, R4, UR48, 0x2 ;  /* 0x0000003004041c11 */ /* 0x000fea000f8e10ff */
[--C-:B------:R-:W-:Y:S02]  /*6940*/  @P1 IMAD.IADD R3, R85, 0x1, R4.reuse ;  /* 0x0000000155031824 */ /* 0x100fe400078e0204 */
[----:B--2---:R-:W-:Y:S01]  /*6950*/  @P1 IMAD.IADD R0, R86, 0x1, R4 ;  /* 0x0000000156001824 */ /* 0x004fe200078e0204 */
[----:B------:R-:W-:Y:S06]  /*6960*/  @P0 BRA `(.L_x_111) ;  /* 0x00000000000c0947 */ /* 0x000fec0003800000 */
[----:B------:R-:W-:Y:S04]  /*6970*/  SHF.L.U32 R5, R42, 0x1f, RZ ;  /* 0x0000001f2a057819 */ /* 0x000fe800000006ff */
[----:B------:R-:W1:Y:S02]  /*6980*/  SYNCS.PHASECHK.TRANS64.TRYWAIT P0, [R2+URZ+0xc0], R5 ;  /* 0x0000c005020075a7 */ /* 0x000e6400080011ff */
[----:B-1----:R-:W-:Y:S05]  /*6990*/  @!P0 BRA `(.L_x_112) ;  /* 0x0000001800388947 */ /* 0x002fea0003800000 */
.L_x_111:
[----:B------:R-:W-:Y:S05]  /*69a0*/  BSYNC B0 ;  /* 0x0000000000007941 */ /* 0x000fea0003800000 */
.L_x_110:
[----:B------:R-:W-:Y:S11]  /*69b0*/  ISETP.NE.AND P0, PT, R88, RZ, PT ;  /* 0x000000ff5800720c */ /* 0x000ff60003f05270 */
[----:B------:R-:W-:Y:S02]  /*69c0*/  @!UPT UIADD3 URZ, UPT, UPT, URZ, URZ, URZ ;  /* 0x000000fffffff290 */ /* 0x000fe4000fffe0ff */
[----:B-1----:R-:W-:Y:S01]  /*69d0*/  @P0 IADD3 R2, PT, PT, R86, R3, RZ ;  /* 0x0000000356020210 */ /* 0x002fe20007ffe0ff */
[----:B------:R-:W-:Y:S05]  /*69e0*/  @P0 WARPSYNC.ALL ;  /* 0x0000000000000948 */ /* 0x000fea0003800000 */
[----:B------:R3:W4:Y:S04]  /*69f0*/  @P0 LDSM.16.M88.4 R56, [R4+0x400] ;  /* 0x000400000438083b */ /* 0x0007280000000200 */
[----:B------:R3:W1:Y:S04]  /*6a00*/  @P0 LDSM.16.M88.4 R52, [R0+0x400] ;  /* 0x000400000034083b */ /* 0x0006680000000200 */
[----:B------:R3:W2:Y:S04]  /*6a10*/  @P0 LDSM.16.M88.4 R48, [R3+0x400] ;  /* 0x000400000330083b */ /* 0x0006a80000000200 */
[----:B------:R3:W1:Y:S02]  /*6a20*/  @P0 LDSM.16.M88.4 R44, [R2+0x400] ;  /* 0x00040000022c083b */ /* 0x0006640000000200 */
.L_x_109:
[----:B------:R-:W-:Y:S05]  /*6a30*/  BSYNC B1 ;  /* 0x0000000000017941 */ /* 0x000fea0003800000 */
.L_x_108:
[----:B--23--:R-:W-:Y:S05]  /*6a40*/  VIADD R0, R34, 0x20 ;  /* 0x0000002022007836 */ /* 0x00cfea0000000000 */
[----:B------:R-:W-:Y:S04]  /*6a50*/  SHF.R.U32.HI R0, RZ, 0x15, R0 ;  /* 0x00000015ff007819 */ /* 0x000fe80000011600 */
[----:B------:R-:W-:Y:S11]  /*6a60*/  LOP3.LUT P0, RZ, R0, 0x3, R73, 0x48, !PT ;  /* 0x0000000300ff7812 */ /* 0x000ff60007804849 */
[----:B------:R-:W-:Y:S02]  /*6a70*/  @!UPT UIADD3 URZ, UPT, UPT, URZ, URZ, URZ ;  /* 0x000000fffffff290 */ /* 0x000fe4000fffe0ff */
[----:B------:R-:W-:Y:S05]  /*6a80*/  @!P0 BRA `(.L_x_113) ;  /* 0x0000000000408947 */ /* 0x000fea0003800000 */
[----:B------:R-:W2:Y:S01]  /*6a90*/  LDCU.64 UR8, c[0x4][0x70] ;  /* 0x01000e00ff0877ac */ /* 0x000ea20008000a00 */
[----:B------:R-:W-:Y:S01]  /*6aa0*/  MOV R3, 0x0 ;  /* 0x0000000000037802 */ /* 0x000fe20000000f00 */
[----:B-1----:R-:W-:Y:S02]  /*6ab0*/  HFMA2 R12, -RZ, RZ, 0, 5.9604644775390625e-08 ;  /* 0x00000001ff0c7431 */ /* 0x002fe400000001ff */
[----:B------:R-:W-:Y:S02]  /*6ac0*/  IMAD.MOV.U32 R8, RZ, RZ, 0x192 ;  /* 0x00000192ff087424 */ /* 0x000fe400078e00ff */
[----:B------:R-:W-:Y:S01]  /*6ad0*/  IMAD.MOV.U32 R13, RZ, RZ, RZ ;  /* 0x000000ffff0d7224 */ /* 0x000fe200078e00ff */
[----:B------:R-:W1:Y:S01]  /*6ae0*/  LDCU.64 UR6, c[0x4][0x78] ;  /* 0x01000f00ff0677ac */ /* 0x000e620008000a00 */
[----:B------:R-:W3:Y:S01]  /*6af0*/  LDC.64 R2, c[0x4][R3] ;  /* 0x0100000003027b82 */ /* 0x000ee20000000a00 */
[----:B------:R-:W5:Y:S01]  /*6b00*/  LDCU.64 UR4, c[0x4][0x10] ;  /* 0x01000200ff0477ac */ /* 0x000f620008000a00 */
[----:B--2---:R-:W-:Y:S01]  /*6b10*/  MOV R5, UR9 ;  /* 0x0000000900057c02 */ /* 0x004fe20008000f00 */
[----:B------:R-:W-:Y:S01]  /*6b20*/  IMAD.U32 R4, RZ, RZ, UR8 ;  /* 0x00000008ff047e24 */ /* 0x000fe2000f8e00ff */
[----:B-1----:R-:W-:Y:S01]  /*6b30*/  MOV R7, UR7 ;  /* 0x0000000700077c02 */ /* 0x002fe20008000f00 */
[----:B------:R-:W-:Y:S01]  /*6b40*/  IMAD.U32 R6, RZ, RZ, UR6 ;  /* 0x00000006ff067e24 */ /* 0x000fe2000f8e00ff */
[----:B-----5:R-:W-:Y:S01]  /*6b50*/  MOV R11, UR5 ;  /* 0x00000005000b7c02 */ /* 0x020fe20008000f00 */
[----:B------:R-:W-:Y:S02]  /*6b60*/  IMAD.U32 R10, RZ, RZ, UR4 ;  /* 0x00000004ff0a7e24 */ /* 0x000fe4000f8e00ff */
[----:B------:R-:W-:Y:S07]  /*6b70*/  LEPC R20, `(.L_x_113) ;  /* 0x000000001014794e */ /* 0x000fee0000000000 */
[----:B---34-:R-:W-:Y:S05]  /*6b80*/  CALL.ABS.NOINC R2 ;  /* 0x0000000002007343 */ /* 0x018fea0003c00000 */
.L_x_113:
[----:B------:R-:W-:Y:S01]  /*6b90*/  ISETP.NE.AND P0, PT, R79, RZ, PT ;  /* 0x000000ff4f00720c */ /* 0x000fe20003f05270 */
[----:B------:R-:W-:Y:S05]  /*6ba0*/  WARPSYNC.ALL ;  /* 0x0000000000007948 */ /* 0x000fea0003800000 */
[----:B------:R-:W-:Y:S01]  /*6bb0*/  R2UR UR4, R34 ;  /* 0x00000000220472ca */ /* 0x000fe200000e0000 */
[----:B------:R-:W-:Y:S01]  /*6bc0*/  IMAD.U32 R87, RZ, RZ, UR43 ;  /* 0x0000002bff577e24 */ /* 0x000fe2000f8e00ff */
[----:B------:R-:W-:Y:S01]  /*6bd0*/  R2UR UR5, R84 ;  /* 0x00000000540572ca */ /* 0x000fe200000e0000 */
[----:B------:R-:W-:Y:S01]  /*6be0*/  BSSY.RECONVERGENT B0, `(.L_x_114) ;  /* 0x0000060000007945 */ /* 0x000fe20003800200 */
[----:B----4-:R-:W-:Y:S01]  /*6bf0*/  LOP3.LUT R0, R56, 0xffffe000, RZ, 0xc0, !PT ;  /* 0xffffe00038007812 */ /* 0x010fe200078ec0ff */
[----:B------:R-:W-:Y:S01]  /*6c00*/  IMAD R87, R87, 0x800, R72 ;  /* 0x0000080057577824 */ /* 0x000fe200078e0248 */
[----:B------:R-:W-:Y:S02]  /*6c10*/  LOP3.LUT R2, R57, 0xffffe000, RZ, 0xc0, !PT ;  /* 0xffffe00039027812 */ /* 0x000fe400078ec0ff */
[----:B------:R-:W-:Y:S02]  /*6c20*/  LOP3.LUT R3, R58, 0xffffe000, RZ, 0xc0, !PT ;  /* 0xffffe0003a037812 */ /* 0x000fe400078ec0ff */
[----:B------:R-:W-:Y:S02]  /*6c30*/  LOP3.LUT R20, R59, 0xffffe000, RZ, 0xc0, !PT ;  /* 0xffffe0003b147812 */ /* 0x000fe400078ec0ff */
[----:B-1----:R-:W-:Y:S01]  /*6c40*/  LOP3.LUT R21, R52, 0xffffe000, RZ, 0xc0, !PT ;  /* 0xffffe00034157812 */ /* 0x002fe200078ec0ff */
[----:B------:R-:W1:Y:S01]  /*6c50*/  LDTM.16dp128bit.x8 R4, tmem[UR4+0x20] ;  /* 0x00002004000479ee */ /* 0x000e620008180000 */
[----:B------:R-:W-:Y:S01]  /*6c60*/  LOP3.LUT R36, R53, 0xffffe000, RZ, 0xc0, !PT ;  /* 0xffffe00035247812 */ /* 0x000fe200078ec0ff */
[----:B------:R-:W-:Y:S01]  /*6c70*/  UIADD3 UR5, UPT, UPT, UR5, 0x140, URZ ;  /* 0x0000014005057890 */ /* 0x000fe2000fffe0ff */
[----:B------:R-:W-:Y:S01]  /*6c80*/  LOP3.LUT R37, R54, 0xffffe000, RZ, 0xc0, !PT ;  /* 0xffffe00036257812 */ /* 0x000fe200078ec0ff */
[----:B------:R-:W-:Y:S01]  /*6c90*/  NOP ;  /* 0x0000000000007918 */ /* 0x000fe20000000000 */
[----:B------:R-:W-:Y:S01]  /*6ca0*/  LOP3.LUT R38, R55, 0xffffe000, RZ, 0xc0, !PT ;  /* 0xffffe00037267812 */ /* 0x000fe200078ec0ff */
[----:B------:R-:W-:Y:S01]  /*6cb0*/  UPRMT UR5, UR37, 0x654, UR5 ;  /* 0x0000065425057896 */ /* 0x000fe20008000005 */
[----:B------:R-:W-:Y:S02]  /*6cc0*/  LOP3.LUT R39, R48, 0xffffe000, RZ, 0xc0, !PT ;  /* 0xffffe00030277812 */ /* 0x000fe400078ec0ff */
[----:B------:R-:W-:Y:S02]  /*6cd0*/  LOP3.LUT R40, R49, 0xffffe000, RZ, 0xc0, !PT ;  /* 0xffffe00031287812 */ /* 0x000fe400078ec0ff */
[----:B------:R-:W-:Y:S02]  /*6ce0*/  LOP3.LUT R41, R50, 0xffffe000, RZ, 0xc0, !PT ;  /* 0xffffe00032297812 */ /* 0x000fe400078ec0ff */
[----:B------:R-:W-:Y:S02]  /*6cf0*/  LOP3.LUT R42, R51, 0xffffe000, RZ, 0xc0, !PT ;  /* 0xffffe000332a7812 */ /* 0x000fe400078ec0ff */
[----:B------:R-:W-:Y:S01]  /*6d00*/  LOP3.LUT R43, R44, 0xffffe000, RZ, 0xc0, !PT ;  /* 0xffffe0002c2b7812 */ /* 0x000fe200078ec0ff */
[----:B-1----:R-:W-:Y:S01]  /*6d10*/  SYNCS.ARRIVE.TRANS64.RED.A1T0 RZ, [UR5], RZ ;  /* 0x000000ffffff79a7 */ /* 0x002fe20008100405 */
[----:B------:R-:W-:Y:S02]  /*6d20*/  LOP3.LUT R44, R45, 0xffffe000, RZ, 0xc0, !PT ;  /* 0xffffe0002d2c7812 */ /* 0x000fe400078ec0ff */
[----:B------:R-:W-:Y:S02]  /*6d30*/  LEA R87, R87, UR48, 0x2 ;  /* 0x0000003057577c11 */ /* 0x000fe4000f8e10ff */
[----:B------:R-:W-:Y:S02]  /*6d40*/  LOP3.LUT R45, R46, 0xffffe000, RZ, 0xc0, !PT ;  /* 0xffffe0002e2d7812 */ /* 0x000fe400078ec0ff */
[----:B------:R-:W-:Y:S01]  /*6d50*/  LOP3.LUT R46, R47, 0xffffe000, RZ, 0xc0, !PT ;  /* 0xffffe0002f2e7812 */ /* 0x000fe200078ec0ff */
[C---:B------:R-:W-:Y:S01]  /*6d60*/  FMUL R4, R33.reuse, R4 ;  /* 0x0000000421047220 */ /* 0x040fe20000400000 */
[C-C-:B------:R-:W-:Y:S01]  /*6d70*/  IADD3 R84, PT, PT, R86.reuse, 0x400, R87.reuse ;  /* 0x0000040056547810 */ /* 0x140fe20007ffe057 */
[----:B------:R-:W-:Y:S01]  /*6d80*/  FMUL R5, R33, R5 ;  /* 0x0000000521057220 */ /* 0x000fe20000400000 */
[----:B------:R-:W-:Y:S01]  /*6d90*/  IADD3 R85, PT, PT, R85, 0x400, R87 ;  /* 0x0000040055557810 */ /* 0x000fe20007ffe057 */
[C---:B------:R-:W-:Y:S01]  /*6da0*/  FMUL R6, R33.reuse, R6 ;  /* 0x0000000621067220 */ /* 0x040fe20000400000 */
[----:B------:R-:W-:Y:S01]  /*6db0*/  FMUL R7, R33, R7 ;  /* 0x0000000721077220 */ /* 0x000fe20000400000 */
[----:B------:R-:W-:Y:S01]  /*6dc0*/  FFMA R4, R35, R0, R4 ;  /* 0x0000000023047223 */ /* 0x000fe20000000004 */
[----:B------:R-:W-:Y:S01]  /*6dd0*/  FMUL R8, R33, R8 ;  /* 0x0000000821087220 */ /* 0x000fe20000400000 */
[----:B------:R-:W-:Y:S01]  /*6de0*/  FFMA R5, R35, R2, R5 ;  /* 0x0000000223057223 */ /* 0x000fe20000000005 */
[----:B------:R-:W-:Y:S01]  /*6df0*/  FMUL R9, R33, R9 ;  /* 0x0000000921097220 */ /* 0x000fe20000400000 */
[----:B------:R-:W-:Y:S01]  /*6e00*/  FFMA R6, R35, R3, R6 ;  /* 0x0000000323067223 */ /* 0x000fe20000000006 */
[----:B------:R-:W-:Y:S01]  /*6e10*/  F2FP.TF32.F32.PACK_B R4, R4 ;  /* 0x00000004ff04723e */ /* 0x000fe200024050ff */
[----:B------:R-:W-:Y:S01]  /*6e20*/  FMUL R10, R33, R10 ;  /* 0x0000000a210a7220 */ /* 0x000fe20000400000 */
[----:B------:R-:W-:Y:S01]  /*6e30*/  F2FP.TF32.F32.PACK_B R5, R5 ;  /* 0x00000005ff05723e */ /* 0x000fe200024050ff */
[----:B------:R-:W-:Y:S01]  /*6e40*/  FFMA R7, R35, R20, R7 ;  /* 0x0000001423077223 */ /* 0x000fe20000000007 */
[----:B------:R-:W-:Y:S01]  /*6e50*/  FMUL R11, R33, R11 ;  /* 0x0000000b210b7220 */ /* 0x000fe20000400000 */
        /* <DEDUP_REMOVED lines=8> */
[----:B------:R-:W-:Y:S01]  /*6ee0*/  F2FP.TF32.F32.PACK_B R6, R6 ;  /* 0x00000006ff06723e */ /* 0x000fe200024050ff */
[----:B------:R-:W-:Y:S01]  /*6ef0*/  FFMA R12, R35, R39, R12 ;  /* 0x00000027230c7223 */ /* 0x000fe2000000000c */
[----:B------:R-:W-:Y:S01]  /*6f00*/  F2FP.TF32.F32.PACK_B R7, R7 ;  /* 0x00000007ff07723e */ /* 0x000fe200024050ff */
[----:B------:R-:W-:Y:S01]  /*6f10*/  FMUL R16, R33, R16 ;  /* 0x0000001021107220 */ /* 0x000fe20000400000 */
[----:B------:R-:W-:Y:S01]  /*6f20*/  FFMA R13, R35, R40, R13 ;  /* 0x00000028230d7223 */ /* 0x000fe2000000000d */
[----:B------:R-:W-:Y:S01]  /*6f30*/  FMUL R17, R33, R17 ;  /* 0x0000001121117220 */ /* 0x000fe20000400000 */
[----:B------:R-:W-:Y:S01]  /*6f40*/  FFMA R14, R35, R41, R14 ;  /* 0x00000029230e7223 */ /* 0x000fe2000000000e */
[----:B------:R1:W-:Y:S01]  /*6f50*/  STSM.16.M88.4 [R87+0x400], R4 ;  /* 0x0004000457007844 */ /* 0x0003e20000000200 */
[----:B------:R-:W-:Y:S01]  /*6f60*/  FMUL R18, R33, R18 ;  /* 0x0000001221127220 */ /* 0x000fe20000400000 */
[----:B------:R-:W-:Y:S01]  /*6f70*/  FFMA R15, R35, R42, R15 ;  /* 0x0000002a230f7223 */ /* 0x000fe2000000000f */
[----:B------:R-:W-:Y:S01]  /*6f80*/  FMUL R19, R33, R19 ;  /* 0x0000001321137220 */ /* 0x000fe20000400000 */
[----:B------:R-:W-:Y:S01]  /*6f90*/  F2FP.TF32.F32.PACK_B R8, R8 ;  /* 0x00000008ff08723e */ /* 0x000fe200024050ff */
[C---:B------:R-:W-:Y:S01]  /*6fa0*/  FFMA R16, R35.reuse, R43, R16 ;  /* 0x0000002b23107223 */ /* 0x040fe20000000010 */
[----:B------:R-:W-:Y:S01]  /*6fb0*/  F2FP.TF32.F32.PACK_B R9, R9 ;  /* 0x00000009ff09723e */ /* 0x000fe200024050ff */
[C---:B------:R-:W-:Y:S01]  /*6fc0*/  FFMA R17, R35.reuse, R44, R17 ;  /* 0x0000002c23117223 */ /* 0x040fe20000000011 */
[----:B------:R-:W-:Y:S01]  /*6fd0*/  F2FP.TF32.F32.PACK_B R10, R10 ;  /* 0x0000000aff0a723e */ /* 0x000fe200024050ff */
[C---:B------:R-:W-:Y:S01]  /*6fe0*/  FFMA R18, R35.reuse, R45, R18 ;  /* 0x0000002d23127223 */ /* 0x040fe20000000012 */
[----:B------:R-:W-:Y:S01]  /*6ff0*/  F2FP.TF32.F32.PACK_B R11, R11 ;  /* 0x0000000bff0b723e */ /* 0x000fe200024050ff */
[----:B------:R-:W-:Y:S01]  /*7000*/  FFMA R19, R35, R46, R19 ;  /* 0x0000002e23137223 */ /* 0x000fe20000000013 */
[----:B------:R-:W-:Y:S01]  /*7010*/  F2FP.TF32.F32.PACK_B R12, R12 ;  /* 0x0000000cff0c723e */ /* 0x000fe200024050ff */
[----:B------:R-:W-:Y:S01]  /*7020*/  IMAD.IADD R86, R86, 0x1, R85 ;  /* 0x0000000156567824 */ /* 0x000fe200078e0255 */
[----:B------:R-:W-:Y:S01]  /*7030*/  F2FP.TF32.F32.PACK_B R13, R13 ;  /* 0x0000000dff0d723e */ /* 0x000fe200024050ff */
[----:B------:R1:W-:Y:S01]  /*7040*/  STSM.16.M88.4 [R84], R8 ;  /* 0x0000000854007844 */ /* 0x0003e20000000200 */
        /* <DEDUP_REMOVED lines=18> */
[----:B------:R-:W-:Y:S02]  /*7170*/  UIADD3 UR5, UPT, UPT, UR41, 0x20, URZ ;  /* 0x0000002029057890 */ /* 0x000fe4000fffe0ff */
[----:B------:R-:W-:Y:S02]  /*7180*/  UIADD3 UR4, UPT, UPT, UR10, 0x400, URZ ;  /* 0x000004000a047890 */ /* 0x000fe4000fffe0ff */
[----:B------:R-:W-:Y:S01]  /*7190*/  UIADD3.X UR9, UPT, UPT, URZ, UR55, URZ, UP0, !UPT ;  /* 0x00000037ff097290 */ /* 0x000fe200087fe4ff */
[----:B------:R-:W-:Y:S01]  /*71a0*/  UMOV UR6, UR42 ;  /* 0x0000002a00067c82 */ /* 0x000fe20008000000 */
[----:B------:R-:W-:Y:S07]  /*71b0*/  UMOV UR7, UR36 ;  /* 0x0000002400077c82 */ /* 0x000fee0008000000 */
[----:B------:R2:W-:Y:S02]  /*71c0*/  UTMASTG.3D [UR4], [UR8] ;  /* 0x00000004080073b5 */ /* 0x0005e40008010000 */
[----:B--2---:R0:W-:Y:S02]  /*71d0*/  UTMACMDFLUSH ;  /* 0x00000000000079b7 */ /* 0x0041e40000000000 */
.L_x_115:
[----:B------:R-:W-:Y:S05]  /*71e0*/  BSYNC.RECONVERGENT B0 ;  /* 0x0000000000007941 */ /* 0x000fea0003800200 */
.L_x_114:
[----:B------:R-:W-:Y:S01]  /*71f0*/  UIADD3 UR43, UPT, UPT, UR43, 0x1, URZ ;  /* 0x000000012b2b7890 */ /* 0x000fe2000fffe0ff */
[----:B------:R-:W-:Y:S03]  /*7200*/  BSSY.RECONVERGENT B0, `(.L_x_116) ;  /* 0x0000008000007945 */ /* 0x000fe60003800200 */
[----:B------:R-:W-:Y:S04]  /*7210*/  UISETP.NE.AND UP0, UPT, UR43, 0x3, UPT ;  /* 0x000000032b00788c */ /* 0x000fe8000bf05270 */
[----:B------:R-:W-:Y:S02]  /*7220*/  UISETP.EQ.XOR UP1, UPT, UR40, 0x3, !UP0 ;  /* 0x000000032800788c */ /* 0x000fe4000c722a70 */
[----:B------:R-:W-:Y:S02]  /*7230*/  USEL UR56, UR43, URZ, UP0 ;  /* 0x000000ff2b387287 */ /* 0x000fe40008000000 */
[----:B------:R-:W-:Y:S04]  /*7240*/  USEL UR4, URZ, 0x1, !UP1 ;  /* 0x00000001ff047887 */ /* 0x000fe8000c800000 */
[----:B------:R-:W-:Y:S01]  /*7250*/  ULOP3.LUT UR51, UR51, UR4, URZ, 0x3c, !UPT ;  /* 0x0000000433337292 */ /* 0x000fe2000f8e3cff */
[----:B------:R-:W-:Y:S11]  /*7260*/  @P0 BRA `(.L_x_117) ;  /* 0x0000000000040947 */ /* 0x000ff60003800000 */
[----:B------:R-:W-:Y:S04]  /*7270*/  DEPBAR.LE SB0, 0x1 ;  /* 0x000080400000791a */ /* 0x000fe80000000000 */
.L_x_117:
[----:B------:R-:W-:Y:S05]  /*7280*/  BSYNC.RECONVERGENT B0 ;  /* 0x0000000000007941 */ /* 0x000fea0003800200 */
.L_x_116:
[----:B------:R-:W-:Y:S01]  /*7290*/  BAR.SYNC.DEFER_BLOCKING 0x1, 0x80 ;  /* 0x0042000000007b1d */ /* 0x000fe20000010000 */
[----:B------:R-:W-:Y:S01]  /*72a0*/  UISETP.NE.AND UP0, UPT, UR50, -0x2, UPT ;  /* 0xfffffffe3200788c */ /* 0x000fe2000bf05270 */
[----:B------:R-:W-:Y:S08]  /*72b0*/  IADD3 R0, PT, PT, R30, 0x1, RZ ;  /* 0x000000011e007810 */ /* 0x000ff00007ffe0ff */
[----:B------:R-:W-:Y:S05]  /*72c0*/  BRA.U !UP0, `(.L_x_118) ;  /* 0x0000000108287547 */ /* 0x000fea000b800000 */
[----:B------:R-:W-:Y:S01]  /*72d0*/  ISETP.NE.AND P0, PT, R83, RZ, PT ;  /* 0x000000ff5300720c */ /* 0x000fe20003f05270 */
[----:B------:R-:W-:Y:S01]  /*72e0*/  IMAD.U32 R3, RZ, RZ, UR49 ;  /* 0x00000031ff037e24 */ /* 0x000fe2000f8e00ff */
[----:B------:R-:W-:Y:S01]  /*72f0*/  UIADD3 UR49, UPT, UPT, UR49, 0x1, URZ ;  /* 0x0000000131317890 */ /* 0x000fe2000fffe0ff */
[----:B------:R-:W-:Y:S03]  /*7300*/  IMAD.U32 R2, RZ, RZ, UR37 ;  /* 0x00000025ff027e24 */ /* 0x000fe6000f8e00ff */
[----:B------:R-:W-:Y:S04]  /*7310*/  UISETP.NE.AND UP0, UPT, UR49, 0x3, UPT ;  /* 0x000000033100788c */ /* 0x000fe8000bf05270 */
[----:B------:R-:W-:Y:S03]  /*7320*/  USEL UR49, UR49, URZ, UP0 ;  /* 0x000000ff31317287 */ /* 0x000fe60008000000 */
[----:B------:R-:W-:Y:S05]  /*7330*/  @P0 LEA R3, R3, UR48, 0x3 ;  /* 0x0000003003030c11 */ /* 0x000fea000f8e18ff */
[----:B------:R-:W-:Y:S05]  /*7340*/  @P0 VIADD R3, R3, 0xd8 ;  /* 0x000000d803030836 */ /* 0x000fea0000000000 */
[----:B------:R-:W-:Y:S04]  /*7350*/  @P0 PRMT R2, R2, 0x654, R3 ;  /* 0x0000065402020816 */ /* 0x000fe80000000003 */
[----:B------:R2:W-:Y:S03]  /*7360*/  @P0 SYNCS.ARRIVE.TRANS64.RED.A1T0 RZ, [R2+URZ], RZ ;  /* 0x000000ff02ff09a7 */ /* 0x0005e600081004ff */
.L_x_118:
[----:B------:R-:W-:Y:S01]  /*7370*/  ISETP.NE.AND P2, PT, R80, RZ, PT ;  /* 0x000000ff5000720c */ /* 0x000fe20003f45270 */
[----:B------:R-:W-:Y:S01]  /*7380*/  UIADD3 UR50, UPT, UPT, UR50, 0x2, URZ ;  /* 0x0000000232327890 */ /* 0x000fe2000fffe0ff */
[----:B------:R-:W-:Y:S01]  /*7390*/  ISETP.NE.AND P0, PT, R82, 0x2, PT ;  /* 0x000000025200780c */ /* 0x000fe20003f05270 */
[----:B------:R-:W-:Y:S01]  /*73a0*/  IMAD.IADD R20, R29, 0x1, R66 ;  /* 0x000000011d147824 */ /* 0x000fe200078e0242 */
[----:B------:R-:W-:Y:S01]  /*73b0*/  ISETP.NE.AND P1, PT, R0, 0x4, PT ;  /* 0x000000040000780c */ /* 0x000fe20003f25270 */
[----:B------:R-:W-:Y:S01]  /*73c0*/  IMAD.IADD R21, R31, 0x1, R68 ;  /* 0x000000011f157824 */ /* 0x000fe200078e0244 */
[----:B--2---:R-:W-:Y:S02]  /*73d0*/  SEL R2, RZ, 0x1, P0 ;  /* 0x00000001ff027807 */ /* 0x004fe40000000000 */
[----:B------:R-:W-:Y:S02]  /*73e0*/  SEL R3, RZ, 0x1, P1 ;  /* 0x00000001ff037807 */ /* 0x000fe40000800000 */
[----:B------:R-:W-:Y:S02]  /*73f0*/  LOP3.LUT R75, R75, R2, RZ, 0x3c, !PT ;  /* 0x000000024b4b7212 */ /* 0x000fe400078e3cff */
[----:B------:R-:W-:Y:S02]  /*7400*/  LOP3.LUT R76, R76, R3, RZ, 0x3c, !PT ;  /* 0x000000034c4c7212 */ /* 0x000fe400078e3cff */
[----:B------:R-:W-:Y:S02]  /*7410*/  @P2 R2UR UR36, R74 ;  /* 0x000000004a2422ca */ /* 0x000fe400000e0000 */
[----:B------:R-:W-:Y:S02]  /*7420*/  SEL R82, R82, RZ, P0 ;  /* 0x000000ff52527207 */ /* 0x000fe40000000000 */
[----:B------:R-:W-:Y:S01]  /*7430*/  SEL R30, R0, RZ, P1 ;  /* 0x000000ff001e7207 */ /* 0x000fe20000800000 */
[----:B------:R-:W-:Y:S10]  /*7440*/  @P2 BRA `(.L_x_119) ;  /* 0xffffffdc00342947 */ /* 0x000ff4000383ffff */
[----:B------:R-:W-:-:S09]  /*7450*/  UISETP.NE.AND UP0, UPT, UR53, URZ, UPT ;  /* 0x000000ff3500728c */ /* 0x000fd2000bf05270 */
[----:B------:R-:W-:Y:S05]  /*7460*/  BRA.U !UP0, `(.L_x_120) ;  /* 0x0000000108487547 */ /* 0x000fea000b800000 */
[----:B------:R-:W2:Y:S02]  /*7470*/  LDCU.64 UR4, c[0x0][0x890] ;  /* 0x00011200ff0477ac */ /* 0x000ea40008000a00 */
[----:B--2---:R-:W-:-:S04]  /*7480*/  UISETP.NE.U32.AND UP0, UPT, UR4, URZ, UPT ;  /* 0x000000ff0400728c */ /* 0x004fc8000bf05070 */
[----:B------:R-:W-:-:S09]  /*7490*/  UISETP.NE.AND.EX UP0, UPT, UR5, URZ, UPT, UP0 ;  /* 0x000000ff0500728c */ /* 0x000fd2000bf05300 */
[----:B------:R-:W-:Y:S05]  /*74a0*/  BRA.U UP0, `(.L_x_121) ;  /* 0x00000001000c7547 */ /* 0x000fea000b800000 */
[----:B------:R-:W-:-:S13]  /*74b0*/  FSETP.NEU.AND P0, PT, R35, RZ, PT ;  /* 0x000000ff2300720b */ /* 0x000fda0003f0d000 */
[----:B------:R-:W-:Y:S05]  /*74c0*/  @!P0 EXIT ;  /* 0x000000000000894d */ /* 0x000fea0003800000 */
[----:B------:R-:W-:Y:S05]  /*74d0*/  BRA `(.L_x_120) ;  /* 0x00000000002c7947 */ /* 0x000fea0003800000 */
.L_x_121:
[----:B------:R-:W-:Y:S01]  /*74e0*/  ISETP.NE.AND P0, PT, R81, RZ, PT ;  /* 0x000000ff5100720c */ /* 0x000fe20003f05270 */
[----:B------:R-:W-:-:S12]  /*74f0*/  BSSY.RECONVERGENT B0, `(.L_x_120) ;  /* 0x0000009000007945 */ /* 0x000fd80003800200 */
[----:B------:R-:W-:Y:S05]  /*7500*/  @P0 BRA `(.L_x_122) ;  /* 0x0000000000140947 */ /* 0x000fea0003800000 */
[----:B------:R-:W2:Y:S02]  /*7510*/  LDCU.64 UR4, c[0x0][0x888] ;  /* 0x00011100ff0477ac */ /* 0x000ea40008000a00 */
[----:B--2---:R-:W-:-:S04]  /*7520*/  ISETP.NE.U32.AND P0, PT, RZ, UR4, PT ;  /* 0x00000004ff007c0c */ /* 0x004fc8000bf05070 */
[----:B------:R-:W-:-:S13]  /*7530*/  ISETP.NE.AND.EX P0, PT, RZ, UR5, PT, P0 ;  /* 0x00000005ff007c0c */ /* 0x000fda000bf05300 */
[----:B------:R-:W-:Y:S05]  /*7540*/  @!P0 EXIT ;  /* 0x000000000000894d */ /* 0x000fea0003800000 */
[----:B------:R-:W-:Y:S05]  /*7550*/  BRA `(.L_x_123) ;  /* 0x0000000000087947 */ /* 0x000fea0003800000 */
.L_x_122:
[----:B------:R-:W-:-:S13]  /*7560*/  FSETP.NEU.AND P0, PT, R35, RZ, PT ;  /* 0x000000ff2300720b */ /* 0x000fda0003f0d000 */
[----:B------:R-:W-:Y:S05]  /*7570*/  @!P0 EXIT ;  /* 0x000000000000894d */ /* 0x000fea0003800000 */
.L_x_123:
[----:B------:R-:W-:Y:S05]  /*7580*/  BSYNC.RECONVERGENT B0 ;  /* 0x0000000000007941 */ /* 0x000fea0003800200 */
.L_x_120:
[----:B------:R-:W-:Y:S01]  /*7590*/  ULEA UR4, UR49, UR48, 0x3 ;  /* 0x0000003031047291 */ /* 0x000fe2000f8e18ff */
[----:B------:R-:W-:-:S04]  /*75a0*/  DEPBAR.LE SB0, 0x0 ;  /* 0x000080000000791a */ /* 0x000fc80000000000 */
[----:B------:R-:W-:-:S04]  /*75b0*/  UIADD3 UR4, UPT, UPT, UR4, 0xd8, URZ ;  /* 0x000000d804047890 */ /* 0x000fc8000fffe0ff */
[----:B------:R-:W-:-:S09]  /*75c0*/  UPRMT UR4, UR37, 0x654, UR4 ;  /* 0x0000065425047896 */ /* 0x000fd20008000004 */
[----:B------:R-:W-:Y:S01]  /*75d0*/  SYNCS.ARRIVE.TRANS64.RED.A1T0 RZ, [UR4], RZ ;  /* 0x000000ffffff79a7 */ /* 0x000fe20008100404 */
[----:B------:R-:W-:Y:S05]  /*75e0*/  EXIT ;  /* 0x000000000000794d */ /* 0x000fea0003800000 */
.L_x_20:
[----:B--2---:R2:W1:Y:S02]  /*75f0*/  SYNCS.PHASECHK.TRANS64.TRYWAIT P0, [R3+URZ+0x170], R2 ;  /* 0x00017002030075a7 */ /* 0x00446400080011ff */
[----:B-1----:R-:W-:Y:S05]  /*7600*/  @!P0 NANOSLEEP.SYNCS 0x989680 ;  /* 0x009896800000895d */ /* 0x002fea0003900000 */
[----:B------:R-:W1:Y:S02]  /*7610*/  @!P0 SYNCS.PHASECHK.TRANS64 P0, [R3+URZ+0x170], R2 ;  /* 0x00017002030085a7 */ /* 0x000e6400080010ff */
[----:B-1----:R-:W-:Y:S05]  /*7620*/  @!P0 BRA `(.L_x_20) ;  /* 0xfffffffc00f08947 */ /* 0x002fea000383ffff */
[----:B------:R-:W-:Y:S05]  /*7630*/  BRA `(.L_x_124) ;  /* 0xffffffa000307947 */ /* 0x000fea000383ffff */
.L_x_23:
[----:B-1----:R-:W-:-:S07]  /*7640*/  MOV R2, UR33 ;  /* 0x0000002100027c02 */ /* 0x002fce0008000f00 */
.L_x_125:
[----:B-1----:R1:W2:Y:S02]  /*7650*/  SYNCS.PHASECHK.TRANS64.TRYWAIT P0, [R2+URZ+0x60], R5 ;  /* 0x00006005020075a7 */ /* 0x0022a400080011ff */
[----:B--2---:R-:W-:Y:S05]  /*7660*/  @!P0 NANOSLEEP.SYNCS 0x989680 ;  /* 0x009896800000895d */ /* 0x004fea0003900000 */
[----:B------:R-:W2:Y:S02]  /*7670*/  @!P0 SYNCS.PHASECHK.TRANS64 P0, [R2+URZ+0x60], R5 ;  /* 0x00006005020085a7 */ /* 0x000ea400080010ff */
[----:B--2---:R-:W-:Y:S05]  /*7680*/  @!P0 BRA `(.L_x_125) ;  /* 0xfffffffc00f08947 */ /* 0x004fea000383ffff */
[----:B------:R-:W-:Y:S05]  /*7690*/  BRA `(.L_x_22) ;  /* 0xffffffa000807947 */ /* 0x000fea000383ffff */
.L_x_29:
[----:B-1----:R-:W-:-:S07]  /*76a0*/  MOV R2, UR17 ;  /* 0x0000001100027c02 */ /* 0x002fce0008000f00 */
.L_x_126:
[----:B-1----:R1:W2:Y:S02]  /*76b0*/  SYNCS.PHASECHK.TRANS64.TRYWAIT P0, [R2+URZ+0x60], R5 ;  /* 0x00006005020075a7 */ /* 0x0022a400080011ff */
[----:B--2---:R-:W-:Y:S05]  /*76c0*/  @!P0 NANOSLEEP.SYNCS 0x989680 ;  /* 0x009896800000895d */ /* 0x004fea0003900000 */
[----:B------:R-:W2:Y:S02]  /*76d0*/  @!P0 SYNCS.PHASECHK.TRANS64 P0, [R2+URZ+0x60], R5 ;  /* 0x00006005020085a7 */ /* 0x000ea400080010ff */
[----:B--2---:R-:W-:Y:S05]  /*76e0*/  @!P0 BRA `(.L_x_126) ;  /* 0xfffffffc00f08947 */ /* 0x004fea000383ffff */
[----:B------:R-:W-:Y:S05]  /*76f0*/  BRA `(.L_x_28) ;  /* 0xffffffa400247947 */ /* 0x000fea000383ffff */
.L_x_33:
[----:B-1----:R1:W2:Y:S02]  /*7700*/  SYNCS.PHASECHK.TRANS64.TRYWAIT P0, [R2+URZ+0x100], R3 ;  /* 0x00010003020075a7 */ /* 0x0022a400080011ff */
[----:B--2---:R-:W-:Y:S05]  /*7710*/  @!P0 NANOSLEEP.SYNCS 0x989680 ;  /* 0x009896800000895d */ /* 0x004fea0003900000 */
[----:B------:R-:W2:Y:S02]  /*7720*/  @!P0 SYNCS.PHASECHK.TRANS64 P0, [R2+URZ+0x100], R3 ;  /* 0x00010003020085a7 */ /* 0x000ea400080010ff */
[----:B--2---:R-:W-:Y:S05]  /*7730*/  @!P0 BRA `(.L_x_33) ;  /* 0xfffffffc00f08947 */ /* 0x004fea000383ffff */
[----:B------:R-:W-:Y:S05]  /*7740*/  BRA `(.L_x_127) ;  /* 0xffffffa400b07947 */ /* 0x000fea000383ffff */
.L_x_37:
[----:B----4-:R-:W-:-:S07]  /*7750*/  MOV R0, UR5 ;  /* 0x0000000500007c02 */ /* 0x010fce0008000f00 */
.L_x_128:
[----:B-1----:R1:W2:Y:S02]  /*7760*/  SYNCS.PHASECHK.TRANS64.TRYWAIT P0, [R0+URZ], R3 ;  /* 0x00000003000075a7 */ /* 0x0022a400080011ff */
[----:B--2---:R-:W-:Y:S05]  /*7770*/  @!P0 NANOSLEEP.SYNCS 0x989680 ;  /* 0x009896800000895d */ /* 0x004fea0003900000 */
[----:B------:R-:W2:Y:S02]  /*7780*/  @!P0 SYNCS.PHASECHK.TRANS64 P0, [R0+URZ], R3 ;  /* 0x00000003000085a7 */ /* 0x000ea400080010ff */
[----:B--2---:R-:W-:Y:S05]  /*7790*/  @!P0 BRA `(.L_x_128) ;  /* 0xfffffffc00f08947 */ /* 0x004fea000383ffff */
[----:B------:R-:W-:Y:S05]  /*77a0*/  BRA `(.L_x_129) ;  /* 0xffffffac00207947 */ /* 0x000fea000383ffff */
.L_x_38:
[----:B----4-:R-:W-:-:S07]  /*77b0*/  MOV R0, UR5 ;  /* 0x0000000500007c02 */ /* 0x010fce0008000f00 */
.L_x_130:
[----:B-1----:R1:W2:Y:S02]  /*77c0*/  SYNCS.PHASECHK.TRANS64.TRYWAIT P0, [R0+URZ], R3 ;  /* 0x00000003000075a7 */ /* 0x0022a400080011ff */
[----:B--2---:R-:W-:Y:S05]  /*77d0*/  @!P0 NANOSLEEP.SYNCS 0x989680 ;  /* 0x009896800000895d */ /* 0x004fea0003900000 */
[----:B------:R-:W2:Y:S02]  /*77e0*/  @!P0 SYNCS.PHASECHK.TRANS64 P0, [R0+URZ], R3 ;  /* 0x00000003000085a7 */ /* 0x000ea400080010ff */
[----:B--2---:R-:W-:Y:S05]  /*77f0*/  @!P0 BRA `(.L_x_130) ;  /* 0xfffffffc00f08947 */ /* 0x004fea000383ffff */
[----:B------:R-:W-:Y:S05]  /*7800*/  BRA `(.L_x_131) ;  /* 0xffffffac002c7947 */ /* 0x000fea000383ffff */
.L_x_39:
[----:B----4-:R-:W-:-:S07]  /*7810*/  MOV R0, UR5 ;  /* 0x0000000500007c02 */ /* 0x010fce0008000f00 */
.L_x_132:
[----:B-1----:R1:W2:Y:S02]  /*7820*/  SYNCS.PHASECHK.TRANS64.TRYWAIT P0, [R0+URZ], R3 ;  /* 0x00000003000075a7 */ /* 0x0022a400080011ff */
[----:B--2---:R-:W-:Y:S05]  /*7830*/  @!P0 NANOSLEEP.SYNCS 0x989680 ;  /* 0x009896800000895d */ /* 0x004fea0003900000 */
[----:B------:R-:W2:Y:S02]  /*7840*/  @!P0 SYNCS.PHASECHK.TRANS64 P0, [R0+URZ], R3 ;  /* 0x00000003000085a7 */ /* 0x000ea400080010ff */
[----:B--2---:R-:W-:Y:S05]  /*7850*/  @!P0 BRA `(.L_x_132) ;  /* 0xfffffffc00f08947 */ /* 0x004fea000383ffff */
[----:B------:R-:W-:Y:S05]  /*7860*/  BRA `(.L_x_133) ;  /* 0xffffffac00387947 */ /* 0x000fea000383ffff */
.L_x_40:
[----:B----4-:R-:W-:-:S07]  /*7870*/  MOV R0, UR5 ;  /* 0x0000000500007c02 */ /* 0x010fce0008000f00 */
.L_x_134:
[----:B-1----:R1:W2:Y:S02]  /*7880*/  SYNCS.PHASECHK.TRANS64.TRYWAIT P0, [R0+URZ], R3 ;  /* 0x00000003000075a7 */ /* 0x0022a400080011ff */
[----:B--2---:R-:W-:Y:S05]  /*7890*/  @!P0 NANOSLEEP.SYNCS 0x989680 ;  /* 0x009896800000895d */ /* 0x004fea0003900000 */
[----:B------:R-:W2:Y:S02]  /*78a0*/  @!P0 SYNCS.PHASECHK.TRANS64 P0, [R0+URZ], R3 ;  /* 0x00000003000085a7 */ /* 0x000ea400080010ff */
[----:B--2---:R-:W-:Y:S05]  /*78b0*/  @!P0 BRA `(.L_x_134) ;  /* 0xfffffffc00f08947 */ /* 0x004fea000383ffff */
[----:B------:R-:W-:Y:S05]  /*78c0*/  BRA `(.L_x_135) ;  /* 0xffffffac00447947 */ /* 0x000fea000383ffff */
.L_x_41:
[----:B----4-:R-:W-:-:S07]  /*78d0*/  MOV R0, UR5 ;  /* 0x0000000500007c02 */ /* 0x010fce0008000f00 */
.L_x_136:
[----:B-1----:R1:W2:Y:S02]  /*78e0*/  SYNCS.PHASECHK.TRANS64.TRYWAIT P0, [R0+URZ], R3 ;  /* 0x00000003000075a7 */ /* 0x0022a400080011ff */
[----:B--2---:R-:W-:Y:S05]  /*78f0*/  @!P0 NANOSLEEP.SYNCS 0x989680 ;  /* 0x009896800000895d */ /* 0x004fea0003900000 */
[----:B------:R-:W2:Y:S02]  /*7900*/  @!P0 SYNCS.PHASECHK.TRANS64 P0, [R0+URZ], R3 ;  /* 0x00000003000085a7 */ /* 0x000ea400080010ff */
[----:B--2---:R-:W-:Y:S05]  /*7910*/  @!P0 BRA `(.L_x_136) ;  /* 0xfffffffc00f08947 */ /* 0x004fea000383ffff */
[----:B------:R-:W-:Y:S05]  /*7920*/  BRA `(.L_x_137) ;  /* 0xffffffac00507947 */ /* 0x000fea000383ffff */
.L_x_42:
[----:B----4-:R-:W-:-:S07]  /*7930*/  MOV R0, UR5 ;  /* 0x0000000500007c02 */ /* 0x010fce0008000f00 */
.L_x_138:
[----:B-1----:R1:W2:Y:S02]  /*7940*/  SYNCS.PHASECHK.TRANS64.TRYWAIT P0, [R0+URZ], R3 ;  /* 0x00000003000075a7 */ /* 0x0022a400080011ff */
[----:B--2---:R-:W-:Y:S05]  /*7950*/  @!P0 NANOSLEEP.SYNCS 0x989680 ;  /* 0x009896800000895d */ /* 0x004fea0003900000 */
[----:B------:R-:W2:Y:S02]  /*7960*/  @!P0 SYNCS.PHASECHK.TRANS64 P0, [R0+URZ], R3 ;  /* 0x00000003000085a7 */ /* 0x000ea400080010ff */
[----:B--2---:R-:W-:Y:S05]  /*7970*/  @!P0 BRA `(.L_x_138) ;  /* 0xfffffffc00f08947 */ /* 0x004fea000383ffff */
[----:B------:R-:W-:Y:S05]  /*7980*/  BRA `(.L_x_139) ;  /* 0xffffffac005c7947 */ /* 0x000fea000383ffff */
.L_x_43:
[----:B----4-:R-:W-:-:S07]  /*7990*/  MOV R0, UR5 ;  /* 0x0000000500007c02 */ /* 0x010fce0008000f00 */
.L_x_140:
[----:B-1----:R1:W2:Y:S02]  /*79a0*/  SYNCS.PHASECHK.TRANS64.TRYWAIT P0, [R0+URZ], R3 ;  /* 0x00000003000075a7 */ /* 0x0022a400080011ff */
[----:B--2---:R-:W-:Y:S05]  /*79b0*/  @!P0 NANOSLEEP.SYNCS 0x989680 ;  /* 0x009896800000895d */ /* 0x004fea0003900000 */
[----:B------:R-:W2:Y:S02]  /*79c0*/  @!P0 SYNCS.PHASECHK.TRANS64 P0, [R0+URZ], R3 ;  /* 0x00000003000085a7 */ /* 0x000ea400080010ff */
[----:B--2---:R-:W-:Y:S05]  /*79d0*/  @!P0 BRA `(.L_x_140) ;  /* 0xfffffffc00f08947 */ /* 0x004fea000383ffff */
[----:B------:R-:W-:Y:S05]  /*79e0*/  BRA `(.L_x_141) ;  /* 0xffffffac00687947 */ /* 0x000fea000383ffff */
.L_x_44:
[----:B----4-:R-:W-:-:S07]  /*79f0*/  MOV R0, UR5 ;  /* 0x0000000500007c02 */ /* 0x010fce0008000f00 */
.L_x_142:
[----:B-1----:R1:W2:Y:S02]  /*7a00*/  SYNCS.PHASECHK.TRANS64.TRYWAIT P0, [R0+URZ], R3 ;  /* 0x00000003000075a7 */ /* 0x0022a400080011ff */
[----:B--2---:R-:W-:Y:S05]  /*7a10*/  @!P0 NANOSLEEP.SYNCS 0x989680 ;  /* 0x009896800000895d */ /* 0x004fea0003900000 */
[----:B------:R-:W2:Y:S02]  /*7a20*/  @!P0 SYNCS.PHASECHK.TRANS64 P0, [R0+URZ], R3 ;  /* 0x00000003000085a7 */ /* 0x000ea400080010ff */
[----:B--2---:R-:W-:Y:S05]  /*7a30*/  @!P0 BRA `(.L_x_142) ;  /* 0xfffffffc00f08947 */ /* 0x004fea000383ffff */
[----:B------:R-:W-:Y:S05]  /*7a40*/  BRA `(.L_x_143) ;  /* 0xffffffac00747947 */ /* 0x000fea000383ffff */
.L_x_45:
[----:B----4-:R-:W-:-:S07]  /*7a50*/  MOV R0, UR5 ;  /* 0x0000000500007c02 */ /* 0x010fce0008000f00 */
.L_x_144:
[----:B-1----:R1:W2:Y:S02]  /*7a60*/  SYNCS.PHASECHK.TRANS64.TRYWAIT P0, [R0+URZ], R3 ;  /* 0x00000003000075a7 */ /* 0x0022a400080011ff */
[----:B--2---:R-:W-:Y:S05]  /*7a70*/  @!P0 NANOSLEEP.SYNCS 0x989680 ;  /* 0x009896800000895d */ /* 0x004fea0003900000 */
[----:B------:R-:W2:Y:S02]  /*7a80*/  @!P0 SYNCS.PHASECHK.TRANS64 P0, [R0+URZ], R3 ;  /* 0x00000003000085a7 */ /* 0x000ea400080010ff */
[----:B--2---:R-:W-:Y:S05]  /*7a90*/  @!P0 BRA `(.L_x_144) ;  /* 0xfffffffc00f08947 */ /* 0x004fea000383ffff */
[----:B------:R-:W-:Y:S05]  /*7aa0*/  BRA `(.L_x_145) ;  /* 0xffffffac00807947 */ /* 0x000fea000383ffff */
.L_x_46:
[----:B----4-:R-:W-:-:S07]  /*7ab0*/  MOV R0, UR5 ;  /* 0x0000000500007c02 */ /* 0x010fce0008000f00 */
.L_x_146:
[----:B-1----:R1:W2:Y:S02]  /*7ac0*/  SYNCS.PHASECHK.TRANS64.TRYWAIT P0, [R0+URZ], R3 ;  /* 0x00000003000075a7 */ /* 0x0022a400080011ff */
[----:B--2---:R-:W-:Y:S05]  /*7ad0*/  @!P0 NANOSLEEP.SYNCS 0x989680 ;  /* 0x009896800000895d */ /* 0x004fea0003900000 */
[----:B------:R-:W2:Y:S02]  /*7ae0*/  @!P0 SYNCS.PHASECHK.TRANS64 P0, [R0+URZ], R3 ;  /* 0x00000003000085a7 */ /* 0x000ea400080010ff */
[----:B--2---:R-:W-:Y:S05]  /*7af0*/  @!P0 BRA `(.L_x_146) ;  /* 0xfffffffc00f08947 */ /* 0x004fea000383ffff */
[----:B------:R-:W-:Y:S05]  /*7b00*/  BRA `(.L_x_147) ;  /* 0xffffffac008c7947 */ /* 0x000fea000383ffff */
.L_x_47:
[----:B----4-:R-:W-:-:S07]  /*7b10*/  MOV R0, UR5 ;  /* 0x0000000500007c02 */ /* 0x010fce0008000f00 */
.L_x_148:
[----:B-1----:R1:W2:Y:S02]  /*7b20*/  SYNCS.PHASECHK.TRANS64.TRYWAIT P0, [R0+URZ], R3 ;  /* 0x00000003000075a7 */ /* 0x0022a400080011ff */
[----:B--2---:R-:W-:Y:S05]  /*7b30*/  @!P0 NANOSLEEP.SYNCS 0x989680 ;  /* 0x009896800000895d */ /* 0x004fea0003900000 */
[----:B------:R-:W2:Y:S02]  /*7b40*/  @!P0 SYNCS.PHASECHK.TRANS64 P0, [R0+URZ], R3 ;  /* 0x00000003000085a7 */ /* 0x000ea400080010ff */
[----:B--2---:R-:W-:Y:S05]  /*7b50*/  @!P0 BRA `(.L_x_148) ;  /* 0xfffffffc00f08947 */ /* 0x004fea000383ffff */
[----:B------:R-:W-:Y:S05]  /*7b60*/  BRA `(.L_x_149) ;  /* 0xffffffac00987947 */ /* 0x000fea000383ffff */
.L_x_50:
[----:B-1----:R1:W2:Y:S02]  /*7b70*/  SYNCS.PHASECHK.TRANS64.TRYWAIT P0, [R0+URZ+0x160], R5 ;  /* 0x00016005000075a7 */ /* 0x0022a400080011ff */
[----:B--2---:R-:W-:Y:S05]  /*7b80*/  @!P0 NANOSLEEP.SYNCS 0x989680 ;  /* 0x009896800000895d */ /* 0x004fea0003900000 */
[----:B------:R-:W2:Y:S02]  /*7b90*/  @!P0 SYNCS.PHASECHK.TRANS64 P0, [R0+URZ+0x160], R5 ;  /* 0x00016005000085a7 */ /* 0x000ea400080010ff */
[----:B--2---:R-:W-:Y:S05]  /*7ba0*/  @!P0 BRA `(.L_x_50) ;  /* 0xfffffffc00f08947 */ /* 0x004fea000383ffff */
[----:B------:R-:W-:Y:S05]  /*7bb0*/  BRA `(.L_x_150) ;  /* 0xffffffac00f47947 */ /* 0x000fea000383ffff */
.L_x_51:
[----:B------:R-:W-:-:S07]  /*7bc0*/  MOV R0, UR5 ;  /* 0x0000000500007c02 */ /* 0x000fce0008000f00 */
.L_x_151:
[----:B-1----:R1:W2:Y:S02]  /*7bd0*/  SYNCS.PHASECHK.TRANS64.TRYWAIT P0, [R0+URZ+0x110], R5 ;  /* 0x00011005000075a7 */ /* 0x0022a400080011ff */
[----:B--2---:R-:W-:Y:S05]  /*7be0*/  @!P0 NANOSLEEP.SYNCS 0x989680 ;  /* 0x009896800000895d */ /* 0x004fea0003900000 */
[----:B------:R-:W2:Y:S02]  /*7bf0*/  @!P0 SYNCS.PHASECHK.TRANS64 P0, [R0+URZ+0x110], R5 ;  /* 0x00011005000085a7 */ /* 0x000ea400080010ff */
[----:B--2---:R-:W-:Y:S05]  /*7c00*/  @!P0 BRA `(.L_x_151) ;  /* 0xfffffffc00f08947 */ /* 0x004fea000383ffff */
[----:B------:R-:W-:Y:S05]  /*7c10*/  BRA `(.L_x_152) ;  /* 0xffffffb000047947 */ /* 0x000fea000383ffff */
.L_x_52:
[----:B-1----:R1:W2:Y:S02]  /*7c20*/  SYNCS.PHASECHK.TRANS64.TRYWAIT P1, [R0+URZ+0x100], R5 ;  /* 0x00010005000075a7 */ /* 0x0022a400080211ff */
[----:B--2---:R-:W-:Y:S05]  /*7c30*/  @!P1 NANOSLEEP.SYNCS 0x989680 ;  /* 0x009896800000995d */ /* 0x004fea0003900000 */
[----:B------:R-:W2:Y:S02]  /*7c40*/  @!P1 SYNCS.PHASECHK.TRANS64 P1, [R0+URZ+0x100], R5 ;  /* 0x00010005000095a7 */ /* 0x000ea400080210ff */
[----:B--2---:R-:W-:Y:S05]  /*7c50*/  @!P1 BRA `(.L_x_52) ;  /* 0xfffffffc00f09947 */ /* 0x004fea000383ffff */
[----:B------:R-:W-:Y:S05]  /*7c60*/  BRA `(.L_x_153) ;  /* 0xffffffb000347947 */ /* 0x000fea000383ffff */
.L_x_55:
[----:B------:R-:W-:-:S07]  /*7c70*/  MOV R0, UR5 ;  /* 0x0000000500007c02 */ /* 0x000fce0008000f00 */
.L_x_154:
[----:B-1----:R1:W2:Y:S02]  /*7c80*/  SYNCS.PHASECHK.TRANS64.TRYWAIT P0, [R0+URZ+0x110], R3 ;  /* 0x00011003000075a7 */ /* 0x0022a400080011ff */
[----:B--2---:R-:W-:Y:S05]  /*7c90*/  @!P0 NANOSLEEP.SYNCS 0x989680 ;  /* 0x009896800000895d */ /* 0x004fea0003900000 */
[----:B------:R-:W2:Y:S02]  /*7ca0*/  @!P0 SYNCS.PHASECHK.TRANS64 P0, [R0+URZ+0x110], R3 ;  /* 0x00011003000085a7 */ /* 0x000ea400080010ff */
[----:B--2---:R-:W-:Y:S05]  /*7cb0*/  @!P0 BRA `(.L_x_154) ;  /* 0xfffffffc00f08947 */ /* 0x004fea000383ffff */
[----:B------:R-:W-:Y:S05]  /*7cc0*/  BRA `(.L_x_54) ;  /* 0xffffffb000887947 */ /* 0x000fea000383ffff */
.L_x_62:
[----:B-1----:R1:W2:Y:S02]  /*7cd0*/  SYNCS.PHASECHK.TRANS64.TRYWAIT P1, [R0+URZ+0x100], R5 ;  /* 0x00010005000075a7 */ /* 0x0022a400080211ff */
[----:B--2---:R-:W-:Y:S05]  /*7ce0*/  @!P1 NANOSLEEP.SYNCS 0x989680 ;  /* 0x009896800000995d */ /* 0x004fea0003900000 */
[----:B------:R-:W2:Y:S02]  /*7cf0*/  @!P1 SYNCS.PHASECHK.TRANS64 P1, [R0+URZ+0x100], R5 ;  /* 0x00010005000095a7 */ /* 0x000ea400080210ff */
[----:B--2---:R-:W-:Y:S05]  /*7d00*/  @!P1 BRA `(.L_x_62) ;  /* 0xfffffffc00f09947 */ /* 0x004fea000383ffff */
[----:B------:R-:W-:Y:S05]  /*7d10*/  BRA `(.L_x_155) ;  /* 0xffffffb400f87947 */ /* 0x000fea000383ffff */
.L_x_63:
[----:B------:R-:W-:-:S07]  /*7d20*/  MOV R3, UR7 ;  /* 0x0000000700037c02 */ /* 0x000fce0008000f00 */
.L_x_156:
[----:B-1----:R1:W2:Y:S02]  /*7d30*/  SYNCS.PHASECHK.TRANS64.TRYWAIT P0, [R3+URZ+0x140], R0 ;  /* 0x00014000030075a7 */ /* 0x0022a400080011ff */
[----:B--2---:R-:W-:Y:S05]  /*7d40*/  @!P0 NANOSLEEP.SYNCS 0x989680 ;  /* 0x009896800000895d */ /* 0x004fea0003900000 */
[----:B------:R-:W2:Y:S02]  /*7d50*/  @!P0 SYNCS.PHASECHK.TRANS64 P0, [R3+URZ+0x140], R0 ;  /* 0x00014000030085a7 */ /* 0x000ea400080010ff */
[----:B--2---:R-:W-:Y:S05]  /*7d60*/  @!P0 BRA `(.L_x_156) ;  /* 0xfffffffc00f08947 */ /* 0x004fea000383ffff */
[----:B------:R-:W-:Y:S05]  /*7d70*/  BRA `(.L_x_157) ;  /* 0xffffffb800487947 */ /* 0x000fea000383ffff */
.L_x_66:
[----:B------:R-:W-:Y:S07]  /*7d80*/  MOV R0, UR6 ;  /* 0x0000000600007c02 */ /* 0x000fee0008000f00 */
.L_x_158:
[----:B-1----:R1:W2:Y:S02]  /*7d90*/  SYNCS.PHASECHK.TRANS64.TRYWAIT P0, [R0+URZ], R3 ;  /* 0x00000003000075a7 */ /* 0x0022a400080011ff */
[----:B--2---:R-:W-:Y:S05]  /*7da0*/  @!P0 NANOSLEEP.SYNCS 0x989680 ;  /* 0x009896800000895d */ /* 0x004fea0003900000 */
[----:B------:R-:W2:Y:S02]  /*7db0*/  @!P0 SYNCS.PHASECHK.TRANS64 P0, [R0+URZ], R3 ;  /* 0x00000003000085a7 */ /* 0x000ea400080010ff */
[----:B--2---:R-:W-:Y:S05]  /*7dc0*/  @!P0 BRA `(.L_x_158) ;  /* 0xfffffffc00f08947 */ /* 0x004fea000383ffff */
[----:B------:R-:W-:Y:S05]  /*7dd0*/  BRA `(.L_x_65) ;  /* 0xffffffb800647947 */ /* 0x000fea000383ffff */
.L_x_69:
[----:B------:R-:W-:-:S07]  /*7de0*/  MOV R0, UR6 ;  /* 0x0000000600007c02 */ /* 0x000fce0008000f00 */
.L_x_159:
[----:B--2---:R2:W4:Y:S02]  /*7df0*/  SYNCS.PHASECHK.TRANS64.TRYWAIT P0, [R0+URZ], R3 ;  /* 0x00000003000075a7 */ /* 0x00452400080011ff */
[----:B----4-:R-:W-:Y:S05]  /*7e00*/  @!P0 NANOSLEEP.SYNCS 0x989680 ;  /* 0x009896800000895d */ /* 0x010fea0003900000 */
[----:B------:R-:W4:Y:S02]  /*7e10*/  @!P0 SYNCS.PHASECHK.TRANS64 P0, [R0+URZ], R3 ;  /* 0x00000003000085a7 */ /* 0x000f2400080010ff */
[----:B----4-:R-:W-:Y:S05]  /*7e20*/  @!P0 BRA `(.L_x_159) ;  /* 0xfffffffc00f08947 */ /* 0x010fea000383ffff */
[----:B------:R-:W-:Y:S05]  /*7e30*/  BRA `(.L_x_160) ;  /* 0xffffffbc00407947 */ /* 0x000fea000383ffff */
.L_x_70:
[----:B------:R-:W-:-:S07]  /*7e40*/  MOV R0, UR6 ;  /* 0x0000000600007c02 */ /* 0x000fce0008000f00 */
.L_x_161:
[----:B-1----:R1:W2:Y:S02]  /*7e50*/  SYNCS.PHASECHK.TRANS64.TRYWAIT P0, [R0+URZ], R3 ;  /* 0x00000003000075a7 */ /* 0x0022a400080011ff */
[----:B--2---:R-:W-:Y:S05]  /*7e60*/  @!P0 NANOSLEEP.SYNCS 0x989680 ;  /* 0x009896800000895d */ /* 0x004fea0003900000 */
[----:B------:R-:W2:Y:S02]  /*7e70*/  @!P0 SYNCS.PHASECHK.TRANS64 P0, [R0+URZ], R3 ;  /* 0x00000003000085a7 */ /* 0x000ea400080010ff */
[----:B--2---:R-:W-:Y:S05]  /*7e80*/  @!P0 BRA `(.L_x_161) ;  /* 0xfffffffc00f08947 */ /* 0x004fea000383ffff */
[----:B------:R-:W-:Y:S05]  /*7e90*/  BRA `(.L_x_162) ;  /* 0xffffffbc004c7947 */ /* 0x000fea000383ffff */
.L_x_71:
[----:B------:R-:W-:-:S07]  /*7ea0*/  MOV R0, UR6 ;  /* 0x0000000600007c02 */ /* 0x000fce0008000f00 */
.L_x_163:
[----:B-1----:R1:W2:Y:S02]  /*7eb0*/  SYNCS.PHASECHK.TRANS64.TRYWAIT P0, [R0+URZ], R3 ;  /* 0x00000003000075a7 */ /* 0x0022a400080011ff */
[----:B--2---:R-:W-:Y:S05]  /*7ec0*/  @!P0 NANOSLEEP.SYNCS 0x989680 ;  /* 0x009896800000895d */ /* 0x004fea0003900000 */
[----:B------:R-:W2:Y:S02]  /*7ed0*/  @!P0 SYNCS.PHASECHK.TRANS64 P0, [R0+URZ], R3 ;  /* 0x00000003000085a7 */ /* 0x000ea400080010ff */
[----:B--2---:R-:W-:Y:S05]  /*7ee0*/  @!P0 BRA `(.L_x_163) ;  /* 0xfffffffc00f08947 */ /* 0x004fea000383ffff */
[----:B------:R-:W-:Y:S05]  /*7ef0*/  BRA `(.L_x_164) ;  /* 0xffffffbc00587947 */ /* 0x000fea000383ffff */
.L_x_72:
[----:B------:R-:W-:-:S07]  /*7f00*/  MOV R0, UR7 ;  /* 0x0000000700007c02 */ /* 0x000fce0008000f00 */
.L_x_165:
[----:B-1----:R1:W2:Y:S02]  /*7f10*/  SYNCS.PHASECHK.TRANS64.TRYWAIT P0, [R0+URZ], R3 ;  /* 0x00000003000075a7 */ /* 0x0022a400080011ff */
[----:B--2---:R-:W-:Y:S05]  /*7f20*/  @!P0 NANOSLEEP.SYNCS 0x989680 ;  /* 0x009896800000895d */ /* 0x004fea0003900000 */
[----:B------:R-:W2:Y:S02]  /*7f30*/  @!P0 SYNCS.PHASECHK.TRANS64 P0, [R0+URZ], R3 ;  /* 0x00000003000085a7 */ /* 0x000ea400080010ff */
[----:B--2---:R-:W-:Y:S05]  /*7f40*/  @!P0 BRA `(.L_x_165) ;  /* 0xfffffffc00f08947 */ /* 0x004fea000383ffff */
[----:B------:R-:W-:Y:S05]  /*7f50*/  BRA `(.L_x_166) ;  /* 0xffffffbc00647947 */ /* 0x000fea000383ffff */
.L_x_77:
[----:B--2---:R2:W3:Y:S02]  /*7f60*/  SYNCS.PHASECHK.TRANS64.TRYWAIT P0, [R0+URZ+0x100], R3 ;  /* 0x00010003000075a7 */ /* 0x0044e400080011ff */
[----:B---3--:R-:W-:Y:S05]  /*7f70*/  @!P0 NANOSLEEP.SYNCS 0x989680 ;  /* 0x009896800000895d */ /* 0x008fea0003900000 */
[----:B------:R-:W3:Y:S02]  /*7f80*/  @!P0 SYNCS.PHASECHK.TRANS64 P0, [R0+URZ+0x100], R3 ;  /* 0x00010003000085a7 */ /* 0x000ee400080010ff */
[----:B---3--:R-:W-:Y:S05]  /*7f90*/  @!P0 BRA `(.L_x_77) ;  /* 0xfffffffc00f08947 */ /* 0x008fea000383ffff */
[----:B------:R-:W-:Y:S05]  /*7fa0*/  BRA `(.L_x_167) ;  /* 0xffffffc000607947 */ /* 0x000fea000383ffff */
.L_x_80:
[----:B------:R-:W-:Y:S07]  /*7fb0*/  MOV R0, UR7 ;  /* 0x0000000700007c02 */ /* 0x000fee0008000f00 */
.L_x_168:
[----:B--2---:R2:W3:Y:S02]  /*7fc0*/  SYNCS.PHASECHK.TRANS64.TRYWAIT P0, [R0+URZ+0xf8], R3 ;  /* 0x0000f803000075a7 */ /* 0x0044e400080011ff */
[----:B---3--:R-:W-:Y:S05]  /*7fd0*/  @!P0 NANOSLEEP.SYNCS 0x989680 ;  /* 0x009896800000895d */ /* 0x008fea0003900000 */
[----:B------:R-:W3:Y:S02]  /*7fe0*/  @!P0 SYNCS.PHASECHK.TRANS64 P0, [R0+URZ+0xf8], R3 ;  /* 0x0000f803000085a7 */ /* 0x000ee400080010ff */
[----:B---3--:R-:W-:Y:S05]  /*7ff0*/  @!P0 BRA `(.L_x_168) ;  /* 0xfffffffc00f08947 */ /* 0x008fea000383ffff */
[----:B------:R-:W-:Y:S05]  /*8000*/  BRA `(.L_x_79) ;  /* 0xffffffc400407947 */ /* 0x000fea000383ffff */
.L_x_83:
[----:B------:R-:W-:Y:S07]  /*8010*/  MOV R0, UR15 ;  /* 0x0000000f00007c02 */ /* 0x000fee0008000f00 */
.L_x_169:
[----:B-1----:R1:W2:Y:S02]  /*8020*/  SYNCS.PHASECHK.TRANS64.TRYWAIT P0, [R0+URZ+0xd8], R3 ;  /* 0x0000d803000075a7 */ /* 0x0022a400080011ff */
[----:B--2---:R-:W-:Y:S05]  /*8030*/  @!P0 NANOSLEEP.SYNCS 0x989680 ;  /* 0x009896800000895d */ /* 0x004fea0003900000 */
[----:B------:R-:W2:Y:S02]  /*8040*/  @!P0 SYNCS.PHASECHK.TRANS64 P0, [R0+URZ+0xd8], R3 ;  /* 0x0000d803000085a7 */ /* 0x000ea400080010ff */
[----:B--2---:R-:W-:Y:S05]  /*8050*/  @!P0 BRA `(.L_x_169) ;  /* 0xfffffffc00f08947 */ /* 0x004fea000383ffff */
[----:B------:R-:W-:Y:S05]  /*8060*/  BRA `(.L_x_170) ;  /* 0xffffffc400b87947 */ /* 0x000fea000383ffff */
.L_x_84:
[----:B------:R-:W-:Y:S07]  /*8070*/  MOV R3, UR13 ;  /* 0x0000000d00037c02 */ /* 0x000fee0008000f00 */
.L_x_171:
[----:B-1----:R1:W2:Y:S02]  /*8080*/  SYNCS.PHASECHK.TRANS64.TRYWAIT P0, [R3+URZ+0xd8], R12 ;  /* 0x0000d80c030075a7 */ /* 0x0022a400080011ff */
[----:B--2---:R-:W-:Y:S05]  /*8090*/  @!P0 NANOSLEEP.SYNCS 0x989680 ;  /* 0x009896800000895d */ /* 0x004fea0003900000 */
[----:B------:R-:W2:Y:S02]  /*80a0*/  @!P0 SYNCS.PHASECHK.TRANS64 P0, [R3+URZ+0xd8], R12 ;  /* 0x0000d80c030085a7 */ /* 0x000ea400080010ff */
[----:B--2---:R-:W-:Y:S05]  /*80b0*/  @!P0 BRA `(.L_x_171) ;  /* 0xfffffffc00f08947 */ /* 0x004fea000383ffff */
[----:B------:R-:W-:Y:S05]  /*80c0*/  BRA `(.L_x_172) ;  /* 0xffffffc800587947 */ /* 0x000fea000383ffff */
.L_x_86:
[----:B------:R-:W-:-:S07]  /*80d0*/  MOV R0, UR4 ;  /* 0x0000000400007c02 */ /* 0x000fce0008000f00 */
.L_x_173:
[----:B-1----:R1:W3:Y:S02]  /*80e0*/  SYNCS.PHASECHK.TRANS64.TRYWAIT P0, [R0+URZ], R3 ;  /* 0x00000003000075a7 */ /* 0x0022e400080011ff */
[----:B---3--:R-:W-:Y:S05]  /*80f0*/  @!P0 NANOSLEEP.SYNCS 0x989680 ;  /* 0x009896800000895d */ /* 0x008fea0003900000 */
[----:B------:R-:W3:Y:S02]  /*8100*/  @!P0 SYNCS.PHASECHK.TRANS64 P0, [R0+URZ], R3 ;  /* 0x00000003000085a7 */ /* 0x000ee400080010ff */
[----:B---3--:R-:W-:Y:S05]  /*8110*/  @!P0 BRA `(.L_x_173) ;  /* 0xfffffffc00f08947 */ /* 0x008fea000383ffff */
[----:B------:R-:W-:Y:S05]  /*8120*/  BRA `(.L_x_174) ;  /* 0xffffffc800e47947 */ /* 0x000fea000383ffff */
.L_x_87:
[----:B------:R-:W-:-:S07]  /*8130*/  MOV R0, UR4 ;  /* 0x0000000400007c02 */ /* 0x000fce0008000f00 */
.L_x_175:
[----:B-1----:R1:W3:Y:S02]  /*8140*/  SYNCS.PHASECHK.TRANS64.TRYWAIT P0, [R0+URZ], R3 ;  /* 0x00000003000075a7 */ /* 0x0022e400080011ff */
[----:B---3--:R-:W-:Y:S05]  /*8150*/  @!P0 NANOSLEEP.SYNCS 0x989680 ;  /* 0x009896800000895d */ /* 0x008fea0003900000 */
[----:B------:R-:W3:Y:S02]  /*8160*/  @!P0 SYNCS.PHASECHK.TRANS64 P0, [R0+URZ], R3 ;  /* 0x00000003000085a7 */ /* 0x000ee400080010ff */
[----:B---3--:R-:W-:Y:S05]  /*8170*/  @!P0 BRA `(.L_x_175) ;  /* 0xfffffffc00f08947 */ /* 0x008fea000383ffff */
[----:B------:R-:W-:Y:S05]  /*8180*/  BRA `(.L_x_176) ;  /* 0xffffffc800f07947 */ /* 0x000fea000383ffff */
.L_x_89:
[----:B--2---:R2:W4:Y:S02]  /*8190*/  SYNCS.PHASECHK.TRANS64.TRYWAIT P0, [R0+URZ+0x100], R3 ;  /* 0x00010003000075a7 */ /* 0x00452400080011ff */
[----:B----4-:R-:W-:Y:S05]  /*81a0*/  @!P0 NANOSLEEP.SYNCS 0x989680 ;  /* 0x009896800000895d */ /* 0x010fea0003900000 */
[----:B------:R-:W4:Y:S02]  /*81b0*/  @!P0 SYNCS.PHASECHK.TRANS64 P0, [R0+URZ+0x100], R3 ;  /* 0x00010003000085a7 */ /* 0x000f2400080010ff */
[----:B----4-:R-:W-:Y:S05]  /*81c0*/  @!P0 BRA `(.L_x_89) ;  /* 0xfffffffc00f08947 */ /* 0x010fea000383ffff */
[----:B------:R-:W-:Y:S05]  /*81d0*/  BRA `(.L_x_177) ;  /* 0xffffffcc00e47947 */ /* 0x000fea000383ffff */
.L_x_99:
[----:B-1----:R1:W3:Y:S02]  /*81e0*/  SYNCS.PHASECHK.TRANS64.TRYWAIT P1, [R0+URZ+0xc0], R5 ;  /* 0x0000c005000075a7 */ /* 0x0022e400080211ff */
[----:B---3--:R-:W-:Y:S05]  /*81f0*/  @!P1 NANOSLEEP.SYNCS 0x989680 ;  /* 0x009896800000995d */ /* 0x008fea0003900000 */
[----:B------:R-:W3:Y:S02]  /*8200*/  @!P1 SYNCS.PHASECHK.TRANS64 P1, [R0+URZ+0xc0], R5 ;  /* 0x0000c005000095a7 */ /* 0x000ee400080210ff */
[----:B---3--:R-:W-:Y:S05]  /*8210*/  @!P1 BRA `(.L_x_99) ;  /* 0xfffffffc00f09947 */ /* 0x008fea000383ffff */
[----:B------:R-:W-:Y:S05]  /*8220*/  BRA `(.L_x_98) ;  /* 0xffffffd800f47947 */ /* 0x000fea000383ffff */
.L_x_101:
[----:B---3--:R3:W4:Y:S02]  /*8230*/  SYNCS.PHASECHK.TRANS64.TRYWAIT P0, [R84+URZ+0x120], R7 ;  /* 0x00012007540075a7 */ /* 0x00872400080011ff */
[----:B----4-:R-:W-:Y:S05]  /*8240*/  @!P0 NANOSLEEP.SYNCS 0x989680 ;  /* 0x009896800000895d */ /* 0x010fea0003900000 */
[----:B------:R-:W4:Y:S02]  /*8250*/  @!P0 SYNCS.PHASECHK.TRANS64 P0, [R84+URZ+0x120], R7 ;  /* 0x00012007540085a7 */ /* 0x000f2400080010ff */
[----:B----4-:R-:W-:Y:S05]  /*8260*/  @!P0 BRA `(.L_x_101) ;  /* 0xfffffffc00f08947 */ /* 0x010fea000383ffff */
[----:B------:R-:W-:Y:S05]  /*8270*/  BRA `(.L_x_100) ;  /* 0xffffffdc006c7947 */ /* 0x000fea000383ffff */
.L_x_112:
[----:B-1----:R1:W2:Y:S02]  /*8280*/  SYNCS.PHASECHK.TRANS64.TRYWAIT P0, [R2+URZ+0xc0], R5 ;  /* 0x0000c005020075a7 */ /* 0x0022a400080011ff */
[----:B--2---:R-:W-:Y:S05]  /*8290*/  @!P0 NANOSLEEP.SYNCS 0x989680 ;  /* 0x009896800000895d */ /* 0x004fea0003900000 */
[----:B------:R-:W2:Y:S02]  /*82a0*/  @!P0 SYNCS.PHASECHK.TRANS64 P0, [R2+URZ+0xc0], R5 ;  /* 0x0000c005020085a7 */ /* 0x000ea400080010ff */
[----:B--2---:R-:W-:Y:S05]  /*82b0*/  @!P0 BRA `(.L_x_112) ;  /* 0xfffffffc00f08947 */ /* 0x004fea000383ffff */
[----:B------:R-:W-:Y:S05]  /*82c0*/  BRA `(.L_x_111) ;  /* 0xffffffe400b47947 */ /* 0x000fea000383ffff */
        .weak           $__internal_0_$__cuda_sm10x_tcgen05_guardrail_trap_col_being_dealloced_not_returned_by_alloc
        .type           $__internal_0_$__cuda_sm10x_tcgen05_guardrail_trap_col_being_dealloced_not_returned_by_alloc,@function
        .size           $__internal_0_$__cuda_sm10x_tcgen05_guardrail_trap_col_being_dealloced_not_returned_by_alloc,($__internal_1_$__cuda_sm10x_tcgen05_guardrail_trap_phase_invalid_during_alloc - $__internal_0_$__cuda_sm10x_tcgen05_guardrail_trap_col_being_dealloced_not_returned_by_alloc)
$__internal_0_$__cuda_sm10x_tcgen05_guardrail_trap_col_being_dealloced_not_returned_by_alloc:
[----:B------:R-:W-:Y:S05]  /*82d0*/  BPT.TRAP 0x1 ;  /* 0x000000040000795c */ /* 0x000fea0000300000 */
[----:B------:R-:W-:-:S04]  /*82e0*/  HFMA2 R3, -RZ, RZ, 0, 0 ;  /* 0x00000000ff037431 */ /* 0x000fc800000001ff */
[----:B------:R-:W-:Y:S05]  /*82f0*/  RET.REL.NODEC R2 `(_ZN7cutlass13device_kernelINS_4gemm6kernel13GemmUniversalIN4cute5tupleIJiiiiEEENS1_10collective13CollectiveMmaINS1_35MainloopSm100TmaUmmaWarpSpecializedILi12ELi2ELi4ENS5_IJNS4_1CILi1EEESB_SB_EEEEENS5_IJNSA_ILi64EEESE_NSA_ILi32EEEEEENS_10tfloat32_tENS5_IJlSB_lEEESH_SI_NS4_8TiledMMAINS4_8MMA_AtomIJNS4_17SM100_MMA_TF32_SSISH_SH_fLi64ELi64ELNS4_4UMMA5MajorE0ELSN_0ELNSM_7ScaleInE0ELSO_0EEEEEENS4_6LayoutISC_NS5_IJNSA_ILi0EEESS_SS_EEEEENS5_IJNS4_10UnderscoreESV_SV_EEEEENS4_13SM90_TMA_LOADENS4_14ComposedLayoutINS4_7SwizzleILi3ELi4ELi3EEENS4_18smem_ptr_flag_bitsILi32EEENSR_INS5_IJNSA_ILi8EEESF_EEENS5_IJSF_SB_EEEEEEEvNS4_8identityESY_S18_vS19_EENS_8epilogue10collective18CollectiveEpilogueINS1B_23Sm100TmaWarpSpecializedILi3ELi2ELi16ELb1ELb0EEEJSG_NS5_IJNSR_ISE_SB_EENSR_ISF_SB_EEEEESH_SI_SH_SI_NS1B_6fusion15FusionCallbacksIS1F_NS1J_17LinearCombinationISH_fSH_fLNS_15FloatRoundStyleE2EEESG_S1I_JEEENS4_5SM1004TMEM4LOAD26SM100_TMEM_LOAD_16dp128b8xESY_S18_NS4_17SM75_U32x4_LDSM_NENS4_14SM90_TMA_STOREES18_NS4_17SM90_U32x4_STSM_NENS4_39AutoVectorizingCopyWithAssumedAlignmentILi128EEEEEEvvEEEEvNT_6ParamsE) ;  /* 0xffffff7c02407950 */ /* 0x000fea0003c3ffff */
        .weak           $__internal_1_$__cuda_sm10x_tcgen05_guardrail_trap_phase_invalid_during_alloc
        .type           $__internal_1_$__cuda_sm10x_tcgen05_guardrail_trap_phase_invalid_during_alloc,@function
        .size           $__internal_1_$__cuda_sm10x_tcgen05_guardrail_trap_phase_invalid_during_alloc,($__internal_2_$__cuda_sm10x_tcgen05_guardrail_trap_unallocated_columns_being_dealloced - $__internal_1_$__cuda_sm10x_tcgen05_guardrail_trap_phase_invalid_during_alloc)
$__internal_1_$__cuda_sm10x_tcgen05_guardrail_trap_phase_invalid_during_alloc:
[----:B------:R-:W-:Y:S05]  /*8300*/  BPT.TRAP 0x1 ;  /* 0x000000040000795c */ /* 0x000fea0000300000 */
[----:B------:R-:W-:-:S04]  /*8310*/  MOV R3, 0x0 ;  /* 0x0000000000037802 */ /* 0x000fc80000000f00 */
[----:B------:R-:W-:Y:S05]  /*8320*/  RET.REL.NODEC R2 `(_ZN7cutlass13device_kernelINS_4gemm6kernel13GemmUniversalIN4cute5tupleIJiiiiEEENS1_10collective13CollectiveMmaINS1_35MainloopSm100TmaUmmaWarpSpecializedILi12ELi2ELi4ENS5_IJNS4_1CILi1EEESB_SB_EEEEENS5_IJNSA_ILi64EEESE_NSA_ILi32EEEEEENS_10tfloat32_tENS5_IJlSB_lEEESH_SI_NS4_8TiledMMAINS4_8MMA_AtomIJNS4_17SM100_MMA_TF32_SSISH_SH_fLi64ELi64ELNS4_4UMMA5MajorE0ELSN_0ELNSM_7ScaleInE0ELSO_0EEEEEENS4_6LayoutISC_NS5_IJNSA_ILi0EEESS_SS_EEEEENS5_IJNS4_10UnderscoreESV_SV_EEEEENS4_13SM90_TMA_LOADENS4_14ComposedLayoutINS4_7SwizzleILi3ELi4ELi3EEENS4_18smem_ptr_flag_bitsILi32EEENSR_INS5_IJNSA_ILi8EEESF_EEENS5_IJSF_SB_EEEEEEEvNS4_8identityESY_S18_vS19_EENS_8epilogue10collective18CollectiveEpilogueINS1B_23Sm100TmaWarpSpecializedILi3ELi2ELi16ELb1ELb0EEEJSG_NS5_IJNSR_ISE_SB_EENSR_ISF_SB_EEEEESH_SI_SH_SI_NS1B_6fusion15FusionCallbacksIS1F_NS1J_17LinearCombinationISH_fSH_fLNS_15FloatRoundStyleE2EEESG_S1I_JEEENS4_5SM1004TMEM4LOAD26SM100_TMEM_LOAD_16dp128b8xESY_S18_NS4_17SM75_U32x4_LDSM_NENS4_14SM90_TMA_STOREES18_NS4_17SM90_U32x4_STSM_NENS4_39AutoVectorizingCopyWithAssumedAlignmentILi128EEEEEEvvEEEEvNT_6ParamsE) ;  /* 0xffffff7c02347950 */ /* 0x000fea0003c3ffff */
        .weak           $__internal_2_$__cuda_sm10x_tcgen05_guardrail_trap_unallocated_columns_being_dealloced
        .type           $__internal_2_$__cuda_sm10x_tcgen05_guardrail_trap_unallocated_columns_being_dealloced,@function
        .size           $__internal_2_$__cuda_sm10x_tcgen05_guardrail_trap_unallocated_columns_being_dealloced,(.L_x_179 - $__internal_2_$__cuda_sm10x_tcgen05_guardrail_trap_unallocated_columns_being_dealloced)
$__internal_2_$__cuda_sm10x_tcgen05_guardrail_trap_unallocated_columns_being_dealloced:
[----:B------:R-:W-:Y:S05]  /*8330*/  BPT.TRAP 0x1 ;  /* 0x000000040000795c */ /* 0x000fea0000300000 */
[----:B------:R-:W-:-:S04]  /*8340*/  HFMA2 R3, -RZ, RZ, 0, 0 ;  /* 0x00000000ff037431 */ /* 0x000fc800000001ff */
[----:B------:R-:W-:Y:S05]  /*8350*/  RET.REL.NODEC R2 `(_ZN7cutlass13device_kernelINS_4gemm6kernel13GemmUniversalIN4cute5tupleIJiiiiEEENS1_10collective13CollectiveMmaINS1_35MainloopSm100TmaUmmaWarpSpecializedILi12ELi2ELi4ENS5_IJNS4_1CILi1EEESB_SB_EEEEENS5_IJNSA_ILi64EEESE_NSA_ILi32EEEEEENS_10tfloat32_tENS5_IJlSB_lEEESH_SI_NS4_8TiledMMAINS4_8MMA_AtomIJNS4_17SM100_MMA_TF32_SSISH_SH_fLi64ELi64ELNS4_4UMMA5MajorE0ELSN_0ELNSM_7ScaleInE0ELSO_0EEEEEENS4_6LayoutISC_NS5_IJNSA_ILi0EEESS_SS_EEEEENS5_IJNS4_10UnderscoreESV_SV_EEEEENS4_13SM90_TMA_LOADENS4_14ComposedLayoutINS4_7SwizzleILi3ELi4ELi3EEENS4_18smem_ptr_flag_bitsILi32EEENSR_INS5_IJNSA_ILi8EEESF_EEENS5_IJSF_SB_EEEEEEEvNS4_8identityESY_S18_vS19_EENS_8epilogue10collective18CollectiveEpilogueINS1B_23Sm100TmaWarpSpecializedILi3ELi2ELi16ELb1ELb0EEEJSG_NS5_IJNSR_ISE_SB_EENSR_ISF_SB_EEEEESH_SI_SH_SI_NS1B_6fusion15FusionCallbacksIS1F_NS1J_17LinearCombinationISH_fSH_fLNS_15FloatRoundStyleE2EEESG_S1I_JEEENS4_5SM1004TMEM4LOAD26SM100_TMEM_LOAD_16dp128b8xESY_S18_NS4_17SM75_U32x4_LDSM_NENS4_14SM90_TMA_STOREES18_NS4_17SM90_U32x4_STSM_NENS4_39AutoVectorizingCopyWithAssumedAlignmentILi128EEEEEEvvEEEEvNT_6ParamsE) ;  /* 0xffffff7c02287950 */ /* 0x000fea0003c3ffff */
.L_x_178:
[----:B------:R-:W-:-:S00]  /*8360*/  BRA `(.L_x_178) ;  /* 0xfffffffc00fc7947 */ /* 0x000fc0000383ffff */
[----:B------:R-:W-:-:S00]  /*8370*/  NOP ;  /* 0x0000000000007918 */ /* 0x000fc00000000000 */
        /* <DEDUP_REMOVED lines=8> */
.L_x_179:


//--------------------- .nv.global.init           --------------------------
	.section	.nv.global.init,"aw",@progbits
.nv.global.init:
	.type		$str$27,@object
	.size		$str$27,($str$28 - $str$27)
$str$27:
        /*0000*/ 	.byte	0x28, 0x61, 0x64, 0x64, 0x72, 0x65, 0x73, 0x73, 0x20, 0x26, 0x20, 0x6d, 0x61, 0x73, 0x6b, 0x29
        /*0010*/ 	.byte	0x20, 0x3d, 0x3d, 0x20, 0x30, 0x00
	.type		$str$28,@object
	.size		$str$28,($str$26 - $str$28)
$str$28:
        /*0016*/ 	.byte	0x2f, 0x74, 0x6d, 0x70, 0x2f, 0x63, 0x75, 0x74, 0x6c, 0x61, 0x73, 0x73, 0x5f, 0x73, 0x77, 0x65
        /*0026*/ 	.byte	0x65, 0x70, 0x5f, 0x73, 0x72, 0x63, 0x2f, 0x69, 0x6e, 0x63, 0x6c, 0x75, 0x64, 0x65, 0x2f, 0x63
        /*0036*/ 	.byte	0x75, 0x74, 0x65, 0x2f, 0x70, 0x6f, 0x69, 0x6e, 0x74, 0x65, 0x72, 0x5f, 0x66, 0x6c, 0x61, 0x67
        /*0046*/ 	.byte	0x67, 0x65, 0x64, 0x2e, 0x68, 0x70, 0x70, 0x00
	.type		$str$26,@object
	.size		$str$26,($str$25 - $str$26)
$str$26:
        /*004e*/ 	.byte	0x2f, 0x74, 0x6d, 0x70, 0x2f, 0x63, 0x75, 0x74, 0x6c, 0x61, 0x73, 0x73, 0x5f, 0x73, 0x77, 0x65
        /*005e*/ 	.byte	0x65, 0x70, 0x5f, 0x73, 0x72, 0x63, 0x2f, 0x69, 0x6e, 0x63, 0x6c, 0x75, 0x64, 0x65, 0x2f, 0x63
        /*006e*/ 	.byte	0x75, 0x74, 0x65, 0x2f, 0x61, 0x74, 0x6f, 0x6d, 0x2f, 0x63, 0x6f, 0x70, 0x79, 0x5f, 0x74, 0x72
        /*007e*/ 	.byte	0x61, 0x69, 0x74, 0x73, 0x5f, 0x73, 0x6d, 0x31, 0x30, 0x30, 0x2e, 0x68, 0x70, 0x70, 0x00
	.type		$str$25,@object
	.size		$str$25,(__unnamed_1 - $str$25)
$str$25:
        /*008d*/ 	.byte	0x28, 0x28, 0x75, 0x69, 0x6e, 0x74, 0x33, 0x32, 0x5f, 0x74, 0x28, 0x74, 0x68, 0x72, 0x65, 0x61
        /*009d*/ 	.byte	0x64, 0x49, 0x64, 0x78, 0x2e, 0x78, 0x29, 0x20, 0x2f, 0x20, 0x33, 0x32, 0x29, 0x20, 0x25, 0x20
        /*00ad*/ 	.byte	0x34, 0x29, 0x20, 0x3d, 0x3d, 0x20, 0x28, 0x28, 0x28, 0x74, 0x6d, 0x65, 0x6d, 0x5f, 0x61, 0x64
        /*00bd*/ 	.byte	0x64, 0x72, 0x20, 0x3e, 0x3e, 0x20, 0x31, 0x36, 0x29, 0x20, 0x2f, 0x20, 0x33, 0x32, 0x29, 0x20
        /*00cd*/ 	.byte	0x25, 0x20, 0x34, 0x29, 0x00
	.type		__unnamed_1,@object
	.size		__unnamed_1,(__unnamed_2 - __unnamed_1)
__unnamed_1:
        /*00d2*/ 	.byte	0x61, 0x75, 0x74, 0x6f, 0x20, 0x63, 0x75, 0x74, 0x65, 0x3a, 0x3a, 0x61, 0x73, 0x5f, 0x70, 0x6f
        /* <DEDUP_REMOVED lines=24> */
        /*0262*/ 	.byte	0x30, 0x34, 0x38, 0x3e, 0x3e, 0x3e, 0x3e, 0x5d, 0x00
	.type		__unnamed_2,@object
	.size		__unnamed_2,(.L_2 - __unnamed_2)
__unnamed_2:
        /* <DEDUP_REMOVED lines=45> */
        /*053b*/ 	.byte	0x3e, 0x3e, 0x3e, 0x5d, 0x00
.L_2:


//--------------------- .nv.shared._ZN7cutlass13device_kernelINS_4gemm6kernel13GemmUniversalIN4cute5tupleIJiiiiEEENS1_10collective13CollectiveMmaINS1_35MainloopSm100TmaUmmaWarpSpecializedILi12ELi2ELi4ENS5_IJNS4_1CILi1EEESB_SB_EEEEENS5_IJNSA_ILi64EEESE_NSA_ILi32EEEEEENS_10tfloat32_tENS5_IJlSB_lEEESH_SI_NS4_8TiledMMAINS4_8MMA_AtomIJNS4_17SM100_MMA_TF32_SSISH_SH_fLi64ELi64ELNS4_4UMMA5MajorE0ELSN_0ELNSM_7ScaleInE0ELSO_0EEEEEENS4_6LayoutISC_NS5_IJNSA_ILi0EEESS_SS_EEEEENS5_IJNS4_10UnderscoreESV_SV_EEEEENS4_13SM90_TMA_LOADENS4_14ComposedLayoutINS4_7SwizzleILi3ELi4ELi3EEENS4_18smem_ptr_flag_bitsILi32EEENSR_INS5_IJNSA_ILi8EEESF_EEENS5_IJSF_SB_EEEEEEEvNS4_8identityESY_S18_vS19_EENS_8epilogue10collective18CollectiveEpilogueINS1B_23Sm100TmaWarpSpecializedILi3ELi2ELi16ELb1ELb0EEEJSG_NS5_IJNSR_ISE_SB_EENSR_ISF_SB_EEEEESH_SI_SH_SI_NS1B_6fusion15FusionCallbacksIS1F_NS1J_17LinearCombinationISH_fSH_fLNS_15FloatRoundStyleE2EEESG_S1I_JEEENS4_5SM1004TMEM4LOAD26SM100_TMEM_LOAD_16dp128b8xESY_S18_NS4_17SM75_U32x4_LDSM_NENS4_14SM90_TMA_STOREES18_NS4_17SM90_U32x4_STSM_NENS4_39AutoVectorizingCopyWithAssumedAlignmentILi128EEEEEEvvEEEEvNT_6ParamsE --------------------------
	.section	.nv.shared._ZN7cutlass13device_kernelINS_4gemm6kernel13GemmUniversalIN4cute5tupleIJiiiiEEENS1_10collective13CollectiveMmaINS1_35MainloopSm100TmaUmmaWarpSpecializedILi12ELi2ELi4ENS5_IJNS4_1CILi1EEESB_SB_EEEEENS5_IJNSA_ILi64EEESE_NSA_ILi32EEEEEENS_10tfloat32_tENS5_IJlSB_lEEESH_SI_NS4_8TiledMMAINS4_8MMA_AtomIJNS4_17SM100_MMA_TF32_SSISH_SH_fLi64ELi64ELNS4_4UMMA5MajorE0ELSN_0ELNSM_7ScaleInE0ELSO_0EEEEEENS4_6LayoutISC_NS5_IJNSA_ILi0EEESS_SS_EEEEENS5_IJNS4_10UnderscoreESV_SV_EEEEENS4_13SM90_TMA_LOADENS4_14ComposedLayoutINS4_7SwizzleILi3ELi4ELi3EEENS4_18smem_ptr_flag_bitsILi32EEENSR_INS5_IJNSA_ILi8EEESF_EEENS5_IJSF_SB_EEEEEEEvNS4_8identityESY_S18_vS19_EENS_8epilogue10collective18CollectiveEpilogueINS1B_23Sm100TmaWarpSpecializedILi3ELi2ELi16ELb1ELb0EEEJSG_NS5_IJNSR_ISE_SB_EENSR_ISF_SB_EEEEESH_SI_SH_SI_NS1B_6fusion15FusionCallbacksIS1F_NS1J_17LinearCombinationISH_fSH_fLNS_15FloatRoundStyleE2EEESG_S1I_JEEENS4_5SM1004TMEM4LOAD26SM100_TMEM_LOAD_16dp128b8xESY_S18_NS4_17SM75_U32x4_LDSM_NENS4_14SM90_TMA_STOREES18_NS4_17SM90_U32x4_STSM_NENS4_39AutoVectorizingCopyWithAssumedAlignmentILi128EEEEEEvvEEEEvNT_6ParamsE,"aw",@nobits
	.sectionflags	@""
	.align	16
	.zero		1024


//--------------------- .nv.shared.reserved.0     --------------------------
	.section	.nv.shared.reserved.0,"aw",@nobits
	.weak		__nv_reservedSMEM_offset_0_alias
	.size		__nv_reservedSMEM_offset_0_alias, 0, 64
	.other		__nv_reservedSMEM_offset_0_alias,@"STO_CUDA_RESERVED_SHARED STV_DEFAULT"
__nv_reservedSMEM_offset_0_alias:
	.zero		0
.nv.shared.reserved.0:
	.zero		64
	.weak		__nv_reservedSMEM_tcgen05_partition
	.type		__nv_reservedSMEM_tcgen05_partition,@object
	.size		__nv_reservedSMEM_tcgen05_partition,(.L_0 - __nv_reservedSMEM_tcgen05_partition)
__nv_reservedSMEM_tcgen05_partition:
	.zero		32
.L_0:


//--------------------- .nv.global                --------------------------
	.section	.nv.global,"aw",@nobits
.nv.global:
	.type		_ZN39_INTERNAL_f41c8696_4_k_cu_6262e8be_89224cute1_E,@object
	.size		_ZN39_INTERNAL_f41c8696_4_k_cu_6262e8be_89224cute1_E,(_ZN39_INTERNAL_f41c8696_4_k_cu_6262e8be_89224cuda3std3__45__cpo6cbeginE - _ZN39_INTERNAL_f41c8696_4_k_cu_6262e8be_89224cute1_E)
_ZN39_INTERNAL_f41c8696_4_k_cu_6262e8be_89224cute1_E:
	.zero		1
	.type		_ZN39_INTERNAL_f41c8696_4_k_cu_6262e8be_89224cuda3std3__45__cpo6cbeginE,@object
	.size		_ZN39_INTERNAL_f41c8696_4_k_cu_6262e8be_89224cuda3std3__45__cpo6cbeginE,(_ZN39_INTERNAL_f41c8696_4_k_cu_6262e8be_89224cuda3std3__48in_placeE - _ZN39_INTERNAL_f41c8696_4_k_cu_6262e8be_89224cuda3std3__45__cpo6cbeginE)
_ZN39_INTERNAL_f41c8696_4_k_cu_6262e8be_89224cuda3std3__45__cpo6cbeginE:
	.zero		1
	.type		_ZN39_INTERNAL_f41c8696_4_k_cu_6262e8be_89224cuda3std3__48in_placeE,@object
	.size		_ZN39_INTERNAL_f41c8696_4_k_cu_6262e8be_89224cuda3std3__48in_placeE,(_ZN39_INTERNAL_f41c8696_4_k_cu_6262e8be_89224cuda3std6ranges3__45__cpo9iter_moveE - _ZN39_INTERNAL_f41c8696_4_k_cu_6262e8be_89224cuda3std3__48in_placeE)
_ZN39_INTERNAL_f41c8696_4_k_cu_6262e8be_89224cuda3std3__48in_placeE:
	.zero		1
	.type		_ZN39_INTERNAL_f41c8696_4_k_cu_6262e8be_89224cuda3std6ranges3__45__cpo9iter_moveE,@object
	.size		_ZN39_INTERNAL_f41c8696_4_k_cu_6262e8be_89224cuda3std6ranges3__45__cpo9iter_moveE,(_ZN39_INTERNAL_f41c8696_4_k_cu_6262e8be_89224cuda3std3__45__cpo5beginE - _ZN39_INTERNAL_f41c8696_4_k_cu_6262e8be_89224cuda3std6ranges3__45__cpo9iter_moveE)
_ZN39_INTERNAL_f41c8696_4_k_cu_6262e8be_89224cuda3std6ranges3__45__cpo9iter_moveE:
	.zero		1
	.type		_ZN39_INTERNAL_f41c8696_4_k_cu_6262e8be_89224cuda3std3__45__cpo5beginE,@object
	.size		_ZN39_INTERNAL_f41c8696_4_k_cu_6262e8be_89224cuda3std3__45__cpo5beginE,(_ZN39_INTERNAL_f41c8696_4_k_cu_6262e8be_89224cuda3std3__441_GLOBAL__N__f41c8696_4_k_cu_6262e8be_89226ignoreE - _ZN39_INTERNAL_f41c8696_4_k_cu_6262e8be_89224cuda3std3__45__cpo5beginE)
_ZN39_INTERNAL_f41c8696_4_k_cu_6262e8be_89224cuda3std3__45__cpo5beginE:
	.zero		1
	.type		_ZN39_INTERNAL_f41c8696_4_k_cu_6262e8be_89224cuda3std3__441_GLOBAL__N__f41c8696_4_k_cu_6262e8be_89226ignoreE,@object
	.size		_ZN39_INTERNAL_f41c8696_4_k_cu_6262e8be_89224cuda3std3__441_GLOBAL__N__f41c8696_4_k_cu_6262e8be_89226ignoreE,(_ZN39_INTERNAL_f41c8696_4_k_cu_6262e8be_89224cute7productE - _ZN39_INTERNAL_f41c8696_4_k_cu_6262e8be_89224cuda3std3__441_GLOBAL__N__f41c8696_4_k_cu_6262e8be_89226ignoreE)
_ZN39_INTERNAL_f41c8696_4_k_cu_6262e8be_89224cuda3std3__441_GLOBAL__N__f41c8696_4_k_cu_6262e8be_89226ignoreE:
	.zero		1
	.type		_ZN39_INTERNAL_f41c8696_4_k_cu_6262e8be_89224cute7productE,@object
	.size		_ZN39_INTERNAL_f41c8696_4_k_cu_6262e8be_89224cute7productE,(_ZN39_INTERNAL_f41c8696_4_k_cu_6262e8be_89224cuda3std3__45__cpo3endE - _ZN39_INTERNAL_f41c8696_4_k_cu_6262e8be_89224cute7productE)
_ZN39_INTERNAL_f41c8696_4_k_cu_6262e8be_89224cute7productE:
	.zero		1
	.type		_ZN39_INTERNAL_f41c8696_4_k_cu_6262e8be_89224cuda3std3__45__cpo3endE,@object
	.size		_ZN39_INTERNAL_f41c8696_4_k_cu_6262e8be_89224cuda3std3__45__cpo3endE,(_ZN39_INTERNAL_f41c8696_4_k_cu_6262e8be_89224cuda3std3__419piecewise_constructE - _ZN39_INTERNAL_f41c8696_4_k_cu_6262e8be_89224cuda3std3__45__cpo3endE)
_ZN39_INTERNAL_f41c8696_4_k_cu_6262e8be_89224cuda3std3__45__cpo3endE:
	.zero		1
	.type		_ZN39_INTERNAL_f41c8696_4_k_cu_6262e8be_89224cuda3std3__419piecewise_constructE,@object
	.size		_ZN39_INTERNAL_f41c8696_4_k_cu_6262e8be_89224cuda3std3__419piecewise_constructE,(_ZN39_INTERNAL_f41c8696_4_k_cu_6262e8be_89224cuda3std3__45__cpo4cendE - _ZN39_INTERNAL_f41c8696_4_k_cu_6262e8be_89224cuda3std3__419piecewise_constructE)
_ZN39_INTERNAL_f41c8696_4_k_cu_6262e8be_89224cuda3std3__419piecewise_constructE:
	.zero		1
	.type		_ZN39_INTERNAL_f41c8696_4_k_cu_6262e8be_89224cuda3std3__45__cpo4cendE,@object
	.size		_ZN39_INTERNAL_f41c8696_4_k_cu_6262e8be_89224cuda3std3__45__cpo4cendE,(_ZN39_INTERNAL_f41c8696_4_k_cu_6262e8be_89224cuda3std6ranges3__45__cpo4swapE - _ZN39_INTERNAL_f41c8696_4_k_cu_6262e8be_89224cuda3std3__45__cpo4cendE)
_ZN39_INTERNAL_f41c8696_4_k_cu_6262e8be_89224cuda3std3__45__cpo4cendE:
	.zero		1
	.type		_ZN39_INTERNAL_f41c8696_4_k_cu_6262e8be_89224cuda3std6ranges3__45__cpo4swapE,@object
	.size		_ZN39_INTERNAL_f41c8696_4_k_cu_6262e8be_89224cuda3std6ranges3__45__cpo4swapE,(.L_10 - _ZN39_INTERNAL_f41c8696_4_k_cu_6262e8be_89224cuda3std6ranges3__45__cpo4swapE)
_ZN39_INTERNAL_f41c8696_4_k_cu_6262e8be_89224cuda3std6ranges3__45__cpo4swapE:
	.zero		1
.L_10:


//--------------------- .nv.constant0._ZN7cutlass13device_kernelINS_4gemm6kernel13GemmUniversalIN4cute5tupleIJiiiiEEENS1_10collective13CollectiveMmaINS1_35MainloopSm100TmaUmmaWarpSpecializedILi12ELi2ELi4ENS5_IJNS4_1CILi1EEESB_SB_EEEEENS5_IJNSA_ILi64EEESE_NSA_ILi32EEEEEENS_10tfloat32_tENS5_IJlSB_lEEESH_SI_NS4_8TiledMMAINS4_8MMA_AtomIJNS4_17SM100_MMA_TF32_SSISH_SH_fLi64ELi64ELNS4_4UMMA5MajorE0ELSN_0ELNSM_7ScaleInE0ELSO_0EEEEEENS4_6LayoutISC_NS5_IJNSA_ILi0EEESS_SS_EEEEENS5_IJNS4_10UnderscoreESV_SV_EEEEENS4_13SM90_TMA_LOADENS4_14ComposedLayoutINS4_7SwizzleILi3ELi4ELi3EEENS4_18smem_ptr_flag_bitsILi32EEENSR_INS5_IJNSA_ILi8EEESF_EEENS5_IJSF_SB_EEEEEEEvNS4_8identityESY_S18_vS19_EENS_8epilogue10collective18CollectiveEpilogueINS1B_23Sm100TmaWarpSpecializedILi3ELi2ELi16ELb1ELb0EEEJSG_NS5_IJNSR_ISE_SB_EENSR_ISF_SB_EEEEESH_SI_SH_SI_NS1B_6fusion15FusionCallbacksIS1F_NS1J_17LinearCombinationISH_fSH_fLNS_15FloatRoundStyleE2EEESG_S1I_JEEENS4_5SM1004TMEM4LOAD26SM100_TMEM_LOAD_16dp128b8xESY_S18_NS4_17SM75_U32x4_LDSM_NENS4_14SM90_TMA_STOREES18_NS4_17SM90_U32x4_STSM_NENS4_39AutoVectorizingCopyWithAssumedAlignmentILi128EEEEEEvvEEEEvNT_6ParamsE --------------------------
	.section	.nv.constant0._ZN7cutlass13device_kernelINS_4gemm6kernel13GemmUniversalIN4cute5tupleIJiiiiEEENS1_10collective13CollectiveMmaINS1_35MainloopSm100TmaUmmaWarpSpecializedILi12ELi2ELi4ENS5_IJNS4_1CILi1EEESB_SB_EEEEENS5_IJNSA_ILi64EEESE_NSA_ILi32EEEEEENS_10tfloat32_tENS5_IJlSB_lEEESH_SI_NS4_8TiledMMAINS4_8MMA_AtomIJNS4_17SM100_MMA_TF32_SSISH_SH_fLi64ELi64ELNS4_4UMMA5MajorE0ELSN_0ELNSM_7ScaleInE0ELSO_0EEEEEENS4_6LayoutISC_NS5_IJNSA_ILi0EEESS_SS_EEEEENS5_IJNS4_10UnderscoreESV_SV_EEEEENS4_13SM90_TMA_LOADENS4_14ComposedLayoutINS4_7SwizzleILi3ELi4ELi3EEENS4_18smem_ptr_flag_bitsILi32EEENSR_INS5_IJNSA_ILi8EEESF_EEENS5_IJSF_SB_EEEEEEEvNS4_8identityESY_S18_vS19_EENS_8epilogue10collective18CollectiveEpilogueINS1B_23Sm100TmaWarpSpecializedILi3ELi2ELi16ELb1ELb0EEEJSG_NS5_IJNSR_ISE_SB_EENSR_ISF_SB_EEEEESH_SI_SH_SI_NS1B_6fusion15FusionCallbacksIS1F_NS1J_17LinearCombinationISH_fSH_fLNS_15FloatRoundStyleE2EEESG_S1I_JEEENS4_5SM1004TMEM4LOAD26SM100_TMEM_LOAD_16dp128b8xESY_S18_NS4_17SM75_U32x4_LDSM_NENS4_14SM90_TMA_STOREES18_NS4_17SM90_U32x4_STSM_NENS4_39AutoVectorizingCopyWithAssumedAlignmentILi128EEEEEEvvEEEEvNT_6ParamsE,"a",@progbits
	.sectionflags	@""
	.align	4
.nv.constant0._ZN7cutlass13device_kernelINS_4gemm6kernel13GemmUniversalIN4cute5tupleIJiiiiEEENS1_10collective13CollectiveMmaINS1_35MainloopSm100TmaUmmaWarpSpecializedILi12ELi2ELi4ENS5_IJNS4_1CILi1EEESB_SB_EEEEENS5_IJNSA_ILi64EEESE_NSA_ILi32EEEEEENS_10tfloat32_tENS5_IJlSB_lEEESH_SI_NS4_8TiledMMAINS4_8MMA_AtomIJNS4_17SM100_MMA_TF32_SSISH_SH_fLi64ELi64ELNS4_4UMMA5MajorE0ELSN_0ELNSM_7ScaleInE0ELSO_0EEEEEENS4_6LayoutISC_NS5_IJNSA_ILi0EEESS_SS_EEEEENS5_IJNS4_10UnderscoreESV_SV_EEEEENS4_13SM90_TMA_LOADENS4_14ComposedLayoutINS4_7SwizzleILi3ELi4ELi3EEENS4_18smem_ptr_flag_bitsILi32EEENSR_INS5_IJNSA_ILi8EEESF_EEENS5_IJSF_SB_EEEEEEEvNS4_8identityESY_S18_vS19_EENS_8epilogue10collective18CollectiveEpilogueINS1B_23Sm100TmaWarpSpecializedILi3ELi2ELi16ELb1ELb0EEEJSG_NS5_IJNSR_ISE_SB_EENSR_ISF_SB_EEEEESH_SI_SH_SI_NS1B_6fusion15FusionCallbacksIS1F_NS1J_17LinearCombinationISH_fSH_fLNS_15FloatRoundStyleE2EEESG_S1I_JEEENS4_5SM1004TMEM4LOAD26SM100_TMEM_LOAD_16dp128b8xESY_S18_NS4_17SM75_U32x4_LDSM_NENS4_14SM90_TMA_STOREES18_NS4_17SM90_U32x4_STSM_NENS4_39AutoVectorizingCopyWithAssumedAlignmentILi128EEEEEEvvEEEEvNT_6ParamsE:
	.zero		2944


//--------------------- SYMBOLS --------------------------

	.type		.nv.reservedSmem.offset0,@object
	.size		.nv.reservedSmem.offset0,0x4
	.type		.nv.reservedSmem.cap,@object
	.size		.nv.reservedSmem.cap,0x4
	.type		__assertfail,@function
